//
// Generated by NVIDIA NVVM Compiler
//
// Compiler Build ID: CL-36424714
// Cuda compilation tools, release 13.0, V13.0.88
// Based on NVVM 20.0.0
//

.version 9.0
.target sm_100
.address_size 64

	// .globl	_ZN14implicit_fused14moments_kernelIdEEvPKT_S3_iiS1_PS1_S4_S4_
.extern .shared .align 16 .b8 _ZN14implicit_fused8smem_rawE[];

.visible .entry _ZN14implicit_fused14moments_kernelIdEEvPKT_S3_iiS1_PS1_S4_S4_(
	.param .u64 .ptr .align 1 _ZN14implicit_fused14moments_kernelIdEEvPKT_S3_iiS1_PS1_S4_S4__param_0,
	.param .u64 .ptr .align 1 _ZN14implicit_fused14moments_kernelIdEEvPKT_S3_iiS1_PS1_S4_S4__param_1,
	.param .u32 _ZN14implicit_fused14moments_kernelIdEEvPKT_S3_iiS1_PS1_S4_S4__param_2,
	.param .u32 _ZN14implicit_fused14moments_kernelIdEEvPKT_S3_iiS1_PS1_S4_S4__param_3,
	.param .f64 _ZN14implicit_fused14moments_kernelIdEEvPKT_S3_iiS1_PS1_S4_S4__param_4,
	.param .u64 .ptr .align 1 _ZN14implicit_fused14moments_kernelIdEEvPKT_S3_iiS1_PS1_S4_S4__param_5,
	.param .u64 .ptr .align 1 _ZN14implicit_fused14moments_kernelIdEEvPKT_S3_iiS1_PS1_S4_S4__param_6,
	.param .u64 .ptr .align 1 _ZN14implicit_fused14moments_kernelIdEEvPKT_S3_iiS1_PS1_S4_S4__param_7
)
{
	.reg .pred 	%p<9>;
	.reg .b32 	%r<27>;
	.reg .b64 	%rd<19>;
	.reg .b64 	%fd<42>;

	ld.param.u64 	%rd3, [_ZN14implicit_fused14moments_kernelIdEEvPKT_S3_iiS1_PS1_S4_S4__param_0];
	ld.param.u64 	%rd4, [_ZN14implicit_fused14moments_kernelIdEEvPKT_S3_iiS1_PS1_S4_S4__param_1];
	ld.param.u32 	%r14, [_ZN14implicit_fused14moments_kernelIdEEvPKT_S3_iiS1_PS1_S4_S4__param_2];
	ld.param.u32 	%r13, [_ZN14implicit_fused14moments_kernelIdEEvPKT_S3_iiS1_PS1_S4_S4__param_3];
	ld.param.f64 	%fd10, [_ZN14implicit_fused14moments_kernelIdEEvPKT_S3_iiS1_PS1_S4_S4__param_4];
	ld.param.u64 	%rd5, [_ZN14implicit_fused14moments_kernelIdEEvPKT_S3_iiS1_PS1_S4_S4__param_5];
	ld.param.u64 	%rd6, [_ZN14implicit_fused14moments_kernelIdEEvPKT_S3_iiS1_PS1_S4_S4__param_6];
	ld.param.u64 	%rd7, [_ZN14implicit_fused14moments_kernelIdEEvPKT_S3_iiS1_PS1_S4_S4__param_7];
	mov.u32 	%r1, %ctaid.x;
	setp.ge.s32 	%p1, %r1, %r14;
	@%p1 bra 	$L__BB0_10;
	mov.u32 	%r26, %ntid.x;
	shl.b32 	%r3, %r26, 3;
	mov.u32 	%r4, %tid.x;
	setp.ge.s32 	%p2, %r4, %r13;
	mov.f64 	%fd39, 0d0000000000000000;
	mov.f64 	%fd40, %fd39;
	mov.f64 	%fd41, %fd39;
	@%p2 bra 	$L__BB0_4;
	mul.lo.s32 	%r5, %r13, %r1;
	cvta.to.global.u64 	%rd1, %rd3;
	cvta.to.global.u64 	%rd2, %rd4;
	mov.f64 	%fd41, 0d0000000000000000;
	mov.u32 	%r25, %r4;
	mov.f64 	%fd40, %fd41;
	mov.f64 	%fd39, %fd41;
$L__BB0_3:
	add.s32 	%r15, %r25, %r5;
	mul.wide.s32 	%rd8, %r15, 8;
	add.s64 	%rd9, %rd1, %rd8;
	ld.global.nc.f64 	%fd13, [%rd9];
	mul.wide.s32 	%rd10, %r25, 8;
	add.s64 	%rd11, %rd2, %rd10;
	ld.global.nc.f64 	%fd14, [%rd11];
	add.f64 	%fd39, %fd39, %fd13;
	mul.f64 	%fd15, %fd13, %fd14;
	add.f64 	%fd40, %fd40, %fd15;
	fma.rn.f64 	%fd41, %fd14, %fd15, %fd41;
	add.s32 	%r25, %r25, %r26;
	setp.lt.s32 	%p3, %r25, %r13;
	@%p3 bra 	$L__BB0_3;
$L__BB0_4:
	shl.b32 	%r16, %r4, 3;
	mov.u32 	%r17, _ZN14implicit_fused8smem_rawE;
	add.s32 	%r8, %r17, %r16;
	st.shared.f64 	[%r8], %fd39;
	add.s32 	%r9, %r8, %r3;
	st.shared.f64 	[%r9], %fd40;
	add.s32 	%r10, %r9, %r3;
	st.shared.f64 	[%r10], %fd41;
	bar.sync 	0;
	setp.lt.u32 	%p4, %r26, 2;
	@%p4 bra 	$L__BB0_8;
$L__BB0_5:
	shr.u32 	%r12, %r26, 1;
	setp.ge.u32 	%p5, %r4, %r12;
	@%p5 bra 	$L__BB0_7;
	shl.b32 	%r18, %r12, 3;
	add.s32 	%r19, %r8, %r18;
	ld.shared.f64 	%fd16, [%r19];
	ld.shared.f64 	%fd17, [%r8];
	add.f64 	%fd18, %fd16, %fd17;
	st.shared.f64 	[%r8], %fd18;
	add.s32 	%r20, %r19, %r3;
	ld.shared.f64 	%fd19, [%r20];
	ld.shared.f64 	%fd20, [%r9];
	add.f64 	%fd21, %fd19, %fd20;
	st.shared.f64 	[%r9], %fd21;
	add.s32 	%r21, %r20, %r3;
	ld.shared.f64 	%fd22, [%r21];
	ld.shared.f64 	%fd23, [%r10];
	add.f64 	%fd24, %fd22, %fd23;
	st.shared.f64 	[%r10], %fd24;
$L__BB0_7:
	bar.sync 	0;
	setp.gt.u32 	%p6, %r26, 3;
	mov.u32 	%r26, %r12;
	@%p6 bra 	$L__BB0_5;
$L__BB0_8:
	setp.ne.s32 	%p7, %r4, 0;
	@%p7 bra 	$L__BB0_10;
	add.s32 	%r23, %r17, %r3;
	ld.shared.f64 	%fd25, [_ZN14implicit_fused8smem_rawE];
	mul.f64 	%fd26, %fd10, %fd25;
	ld.shared.f64 	%fd27, [%r23];
	mul.f64 	%fd28, %fd10, %fd27;
	add.s32 	%r24, %r23, %r3;
	ld.shared.f64 	%fd29, [%r24];
	mul.f64 	%fd30, %fd10, %fd29;
	div.rn.f64 	%fd31, %fd28, %fd26;
	div.rn.f64 	%fd32, %fd30, %fd26;
	mul.f64 	%fd33, %fd31, %fd31;
	sub.f64 	%fd34, %fd32, %fd33;
	setp.leu.f64 	%p8, %fd34, 0d0000000000000000;
	selp.f64 	%fd35, 0d01A56E1FC2F8F359, %fd34, %p8;
	cvta.to.global.u64 	%rd12, %rd5;
	mul.wide.u32 	%rd13, %r1, 8;
	add.s64 	%rd14, %rd12, %rd13;
	st.global.f64 	[%rd14], %fd26;
	cvta.to.global.u64 	%rd15, %rd6;
	add.s64 	%rd16, %rd15, %rd13;
	st.global.f64 	[%rd16], %fd31;
	cvta.to.global.u64 	%rd17, %rd7;
	add.s64 	%rd18, %rd17, %rd13;
	st.global.f64 	[%rd18], %fd35;
$L__BB0_10:
	ret;

}
	// .globl	_ZN14implicit_fused24build_tridiag_rhs_kernelIdEEvPKT_S3_S3_S3_S3_S3_S3_iiS1_S1_S1_S1_PS1_S4_S4_S4_
.visible .entry _ZN14implicit_fused24build_tridiag_rhs_kernelIdEEvPKT_S3_S3_S3_S3_S3_S3_iiS1_S1_S1_S1_PS1_S4_S4_S4_(
	.param .u64 .ptr .align 1 _ZN14implicit_fused24build_tridiag_rhs_kernelIdEEvPKT_S3_S3_S3_S3_S3_S3_iiS1_S1_S1_S1_PS1_S4_S4_S4__param_0,
	.param .u64 .ptr .align 1 _ZN14implicit_fused24build_tridiag_rhs_kernelIdEEvPKT_S3_S3_S3_S3_S3_S3_iiS1_S1_S1_S1_PS1_S4_S4_S4__param_1,
	.param .u64 .ptr .align 1 _ZN14implicit_fused24build_tridiag_rhs_kernelIdEEvPKT_S3_S3_S3_S3_S3_S3_iiS1_S1_S1_S1_PS1_S4_S4_S4__param_2,
	.param .u64 .ptr .align 1 _ZN14implicit_fused24build_tridiag_rhs_kernelIdEEvPKT_S3_S3_S3_S3_S3_S3_iiS1_S1_S1_S1_PS1_S4_S4_S4__param_3,
	.param .u64 .ptr .align 1 _ZN14implicit_fused24build_tridiag_rhs_kernelIdEEvPKT_S3_S3_S3_S3_S3_S3_iiS1_S1_S1_S1_PS1_S4_S4_S4__param_4,
	.param .u64 .ptr .align 1 _ZN14implicit_fused24build_tridiag_rhs_kernelIdEEvPKT_S3_S3_S3_S3_S3_S3_iiS1_S1_S1_S1_PS1_S4_S4_S4__param_5,
	.param .u64 .ptr .align 1 _ZN14implicit_fused24build_tridiag_rhs_kernelIdEEvPKT_S3_S3_S3_S3_S3_S3_iiS1_S1_S1_S1_PS1_S4_S4_S4__param_6,
	.param .u32 _ZN14implicit_fused24build_tridiag_rhs_kernelIdEEvPKT_S3_S3_S3_S3_S3_S3_iiS1_S1_S1_S1_PS1_S4_S4_S4__param_7,
	.param .u32 _ZN14implicit_fused24build_tridiag_rhs_kernelIdEEvPKT_S3_S3_S3_S3_S3_S3_iiS1_S1_S1_S1_PS1_S4_S4_S4__param_8,
	.param .f64 _ZN14implicit_fused24build_tridiag_rhs_kernelIdEEvPKT_S3_S3_S3_S3_S3_S3_iiS1_S1_S1_S1_PS1_S4_S4_S4__param_9,
	.param .f64 _ZN14implicit_fused24build_tridiag_rhs_kernelIdEEvPKT_S3_S3_S3_S3_S3_S3_iiS1_S1_S1_S1_PS1_S4_S4_S4__param_10,
	.param .f64 _ZN14implicit_fused24build_tridiag_rhs_kernelIdEEvPKT_S3_S3_S3_S3_S3_S3_iiS1_S1_S1_S1_PS1_S4_S4_S4__param_11,
	.param .f64 _ZN14implicit_fused24build_tridiag_rhs_kernelIdEEvPKT_S3_S3_S3_S3_S3_S3_iiS1_S1_S1_S1_PS1_S4_S4_S4__param_12,
	.param .u64 .ptr .align 1 _ZN14implicit_fused24build_tridiag_rhs_kernelIdEEvPKT_S3_S3_S3_S3_S3_S3_iiS1_S1_S1_S1_PS1_S4_S4_S4__param_13,
	.param .u64 .ptr .align 1 _ZN14implicit_fused24build_tridiag_rhs_kernelIdEEvPKT_S3_S3_S3_S3_S3_S3_iiS1_S1_S1_S1_PS1_S4_S4_S4__param_14,
	.param .u64 .ptr .align 1 _ZN14implicit_fused24build_tridiag_rhs_kernelIdEEvPKT_S3_S3_S3_S3_S3_S3_iiS1_S1_S1_S1_PS1_S4_S4_S4__param_15,
	.param .u64 .ptr .align 1 _ZN14implicit_fused24build_tridiag_rhs_kernelIdEEvPKT_S3_S3_S3_S3_S3_S3_iiS1_S1_S1_S1_PS1_S4_S4_S4__param_16
)
{
	.reg .pred 	%p<11>;
	.reg .b32 	%r<29>;
	.reg .b32 	%f<3>;
	.reg .b64 	%rd<55>;
	.reg .b64 	%fd<73>;

	ld.param.u32 	%r10, [_ZN14implicit_fused24build_tridiag_rhs_kernelIdEEvPKT_S3_S3_S3_S3_S3_S3_iiS1_S1_S1_S1_PS1_S4_S4_S4__param_7];
	ld.param.u32 	%r11, [_ZN14implicit_fused24build_tridiag_rhs_kernelIdEEvPKT_S3_S3_S3_S3_S3_S3_iiS1_S1_S1_S1_PS1_S4_S4_S4__param_8];
	ld.param.f64 	%fd16, [_ZN14implicit_fused24build_tridiag_rhs_kernelIdEEvPKT_S3_S3_S3_S3_S3_S3_iiS1_S1_S1_S1_PS1_S4_S4_S4__param_9];
	ld.param.f64 	%fd17, [_ZN14implicit_fused24build_tridiag_rhs_kernelIdEEvPKT_S3_S3_S3_S3_S3_S3_iiS1_S1_S1_S1_PS1_S4_S4_S4__param_10];
	mov.u32 	%r1, %ctaid.x;
	setp.ge.s32 	%p1, %r1, %r11;
	@%p1 bra 	$L__BB1_7;
	ld.param.u64 	%rd50, [_ZN14implicit_fused24build_tridiag_rhs_kernelIdEEvPKT_S3_S3_S3_S3_S3_S3_iiS1_S1_S1_S1_PS1_S4_S4_S4__param_6];
	ld.param.u64 	%rd49, [_ZN14implicit_fused24build_tridiag_rhs_kernelIdEEvPKT_S3_S3_S3_S3_S3_S3_iiS1_S1_S1_S1_PS1_S4_S4_S4__param_5];
	ld.param.u64 	%rd45, [_ZN14implicit_fused24build_tridiag_rhs_kernelIdEEvPKT_S3_S3_S3_S3_S3_S3_iiS1_S1_S1_S1_PS1_S4_S4_S4__param_1];
	cvta.to.global.u64 	%rd23, %rd45;
	cvta.to.global.u64 	%rd1, %rd49;
	cvta.to.global.u64 	%rd2, %rd50;
	add.s32 	%r2, %r10, -2;
	cvt.u64.u32 	%rd3, %r1;
	mul.wide.u32 	%rd24, %r1, 8;
	add.s64 	%rd25, %rd23, %rd24;
	ld.global.nc.f64 	%fd1, [%rd25];
	neg.f64 	%fd20, %fd16;
	div.rn.f64 	%fd21, %fd20, %fd17;
	max.f64 	%fd2, %fd1, 0d0000000000000000;
	mul.f64 	%fd3, %fd21, %fd2;
	neg.f64 	%fd22, %fd1;
	max.f64 	%fd4, %fd22, 0d0000000000000000;
	mul.f64 	%fd5, %fd21, %fd4;
	mov.u32 	%r28, %tid.x;
	setp.ge.s32 	%p2, %r28, %r2;
	@%p2 bra 	$L__BB1_7;
	ld.param.u64 	%rd54, [_ZN14implicit_fused24build_tridiag_rhs_kernelIdEEvPKT_S3_S3_S3_S3_S3_S3_iiS1_S1_S1_S1_PS1_S4_S4_S4__param_16];
	ld.param.u64 	%rd53, [_ZN14implicit_fused24build_tridiag_rhs_kernelIdEEvPKT_S3_S3_S3_S3_S3_S3_iiS1_S1_S1_S1_PS1_S4_S4_S4__param_15];
	ld.param.u64 	%rd52, [_ZN14implicit_fused24build_tridiag_rhs_kernelIdEEvPKT_S3_S3_S3_S3_S3_S3_iiS1_S1_S1_S1_PS1_S4_S4_S4__param_14];
	ld.param.u64 	%rd48, [_ZN14implicit_fused24build_tridiag_rhs_kernelIdEEvPKT_S3_S3_S3_S3_S3_S3_iiS1_S1_S1_S1_PS1_S4_S4_S4__param_4];
	ld.param.u64 	%rd47, [_ZN14implicit_fused24build_tridiag_rhs_kernelIdEEvPKT_S3_S3_S3_S3_S3_S3_iiS1_S1_S1_S1_PS1_S4_S4_S4__param_3];
	ld.param.u64 	%rd46, [_ZN14implicit_fused24build_tridiag_rhs_kernelIdEEvPKT_S3_S3_S3_S3_S3_S3_iiS1_S1_S1_S1_PS1_S4_S4_S4__param_2];
	ld.param.u64 	%rd44, [_ZN14implicit_fused24build_tridiag_rhs_kernelIdEEvPKT_S3_S3_S3_S3_S3_S3_iiS1_S1_S1_S1_PS1_S4_S4_S4__param_0];
	shl.b64 	%rd26, %rd3, 3;
	add.s64 	%rd27, %rd2, %rd26;
	ld.global.nc.f64 	%fd23, [%rd27];
	add.s64 	%rd28, %rd1, %rd26;
	ld.global.nc.f64 	%fd24, [%rd28];
	mov.f64 	%fd25, 0d3FF0000000000000;
	sub.f64 	%fd26, %fd25, %fd3;
	sub.f64 	%fd6, %fd26, %fd5;
	add.s32 	%r4, %r10, -3;
	div.rn.f64 	%fd27, %fd16, %fd17;
	mul.f64 	%fd28, %fd27, %fd2;
	mul.f64 	%fd7, %fd24, %fd28;
	mul.f64 	%fd29, %fd27, %fd4;
	mul.f64 	%fd8, %fd29, %fd23;
	cvta.to.global.u64 	%rd4, %rd48;
	cvta.to.global.u64 	%rd5, %rd46;
	cvta.to.global.u64 	%rd6, %rd52;
	cvta.to.global.u64 	%rd7, %rd53;
	cvta.to.global.u64 	%rd8, %rd47;
	cvta.to.global.u64 	%rd9, %rd44;
	cvta.to.global.u64 	%rd10, %rd54;
	mul.lo.s32 	%r12, %r2, %r1;
$L__BB1_3:
	ld.param.u64 	%rd51, [_ZN14implicit_fused24build_tridiag_rhs_kernelIdEEvPKT_S3_S3_S3_S3_S3_S3_iiS1_S1_S1_S1_PS1_S4_S4_S4__param_13];
	ld.param.f64 	%fd71, [_ZN14implicit_fused24build_tridiag_rhs_kernelIdEEvPKT_S3_S3_S3_S3_S3_S3_iiS1_S1_S1_S1_PS1_S4_S4_S4__param_12];
	ld.param.f64 	%fd70, [_ZN14implicit_fused24build_tridiag_rhs_kernelIdEEvPKT_S3_S3_S3_S3_S3_S3_iiS1_S1_S1_S1_PS1_S4_S4_S4__param_11];
	cvt.s64.s32 	%rd29, %r28;
	mul.wide.s32 	%rd30, %r28, 8;
	add.s64 	%rd31, %rd4, %rd30;
	ld.global.nc.f64 	%fd30, [%rd31+8];
	sqrt.rn.f64 	%fd31, %fd30;
	add.s64 	%rd32, %rd5, %rd30;
	ld.global.nc.f64 	%fd32, [%rd32+8];
	mul.f64 	%fd33, %fd32, %fd31;
	div.rn.f64 	%fd34, %fd33, %fd70;
	mul.f64 	%fd9, %fd16, %fd34;
	add.f64 	%fd35, %fd6, %fd9;
	cvt.s64.s32 	%rd33, %r12;
	add.s64 	%rd11, %rd29, %rd33;
	shl.b64 	%rd34, %rd11, 3;
	add.s64 	%rd35, %rd6, %rd34;
	st.global.f64 	[%rd35], %fd35;
	setp.eq.s32 	%p3, %r28, 0;
	selp.f64 	%fd36, 0d0000000000000000, %fd3, %p3;
	cvta.to.global.u64 	%rd36, %rd51;
	add.s64 	%rd37, %rd36, %rd34;
	st.global.f64 	[%rd37], %fd36;
	setp.eq.s32 	%p4, %r28, %r4;
	selp.f64 	%fd37, 0d0000000000000000, %fd5, %p4;
	add.s64 	%rd38, %rd7, %rd34;
	st.global.f64 	[%rd38], %fd37;
	add.s64 	%rd39, %rd8, %rd30;
	ld.global.nc.f64 	%fd38, [%rd39+8];
	rsqrt.approx.f64 	%fd39, %fd30;
	mul.f64 	%fd40, %fd71, %fd32;
	mul.f64 	%fd10, %fd40, %fd39;
	sub.f64 	%fd41, %fd1, %fd38;
	mul.f64 	%fd42, %fd41, %fd41;
	mul.f64 	%fd43, %fd42, 0dBFE0000000000000;
	div.rn.f64 	%fd11, %fd43, %fd30;
	fma.rn.f64 	%fd44, %fd11, 0d3FF71547652B82FE, 0d4338000000000000;
	{
	.reg .b32 %temp; 
	mov.b64 	{%r6, %temp}, %fd44;
	}
	mov.f64 	%fd45, 0dC338000000000000;
	add.rn.f64 	%fd46, %fd44, %fd45;
	fma.rn.f64 	%fd47, %fd46, 0dBFE62E42FEFA39EF, %fd11;
	fma.rn.f64 	%fd48, %fd46, 0dBC7ABC9E3B39803F, %fd47;
	fma.rn.f64 	%fd49, %fd48, 0d3E5ADE1569CE2BDF, 0d3E928AF3FCA213EA;
	fma.rn.f64 	%fd50, %fd49, %fd48, 0d3EC71DEE62401315;
	fma.rn.f64 	%fd51, %fd50, %fd48, 0d3EFA01997C89EB71;
	fma.rn.f64 	%fd52, %fd51, %fd48, 0d3F2A01A014761F65;
	fma.rn.f64 	%fd53, %fd52, %fd48, 0d3F56C16C1852B7AF;
	fma.rn.f64 	%fd54, %fd53, %fd48, 0d3F81111111122322;
	fma.rn.f64 	%fd55, %fd54, %fd48, 0d3FA55555555502A1;
	fma.rn.f64 	%fd56, %fd55, %fd48, 0d3FC5555555555511;
	fma.rn.f64 	%fd57, %fd56, %fd48, 0d3FE000000000000B;
	fma.rn.f64 	%fd58, %fd57, %fd48, 0d3FF0000000000000;
	fma.rn.f64 	%fd59, %fd58, %fd48, 0d3FF0000000000000;
	{
	.reg .b32 %temp; 
	mov.b64 	{%r7, %temp}, %fd59;
	}
	{
	.reg .b32 %temp; 
	mov.b64 	{%temp, %r8}, %fd59;
	}
	shl.b32 	%r13, %r6, 20;
	add.s32 	%r14, %r13, %r8;
	mov.b64 	%fd72, {%r7, %r14};
	{
	.reg .b32 %temp; 
	mov.b64 	{%temp, %r15}, %fd11;
	}
	mov.b32 	%f2, %r15;
	abs.f32 	%f1, %f2;
	setp.lt.f32 	%p5, %f1, 0f4086232B;
	@%p5 bra 	$L__BB1_6;
	setp.lt.f64 	%p6, %fd11, 0d0000000000000000;
	add.f64 	%fd60, %fd11, 0d7FF0000000000000;
	selp.f64 	%fd72, 0d0000000000000000, %fd60, %p6;
	setp.geu.f32 	%p7, %f1, 0f40874800;
	@%p7 bra 	$L__BB1_6;
	shr.u32 	%r16, %r6, 31;
	add.s32 	%r17, %r6, %r16;
	shr.s32 	%r18, %r17, 1;
	shl.b32 	%r19, %r18, 20;
	add.s32 	%r20, %r8, %r19;
	mov.b64 	%fd61, {%r7, %r20};
	sub.s32 	%r21, %r6, %r18;
	shl.b32 	%r22, %r21, 20;
	add.s32 	%r23, %r22, 1072693248;
	mov.b32 	%r24, 0;
	mov.b64 	%fd62, {%r24, %r23};
	mul.f64 	%fd72, %fd62, %fd61;
$L__BB1_6:
	mul.f64 	%fd63, %fd10, %fd72;
	mad.lo.s32 	%r25, %r11, %r28, %r11;
	add.s32 	%r26, %r25, %r1;
	mul.wide.s32 	%rd40, %r26, 8;
	add.s64 	%rd41, %rd9, %rd40;
	ld.global.nc.f64 	%fd64, [%rd41];
	fma.rn.f64 	%fd65, %fd9, %fd63, %fd64;
	add.f64 	%fd66, %fd7, %fd65;
	selp.f64 	%fd67, %fd66, %fd65, %p3;
	add.f64 	%fd68, %fd8, %fd67;
	selp.f64 	%fd69, %fd68, %fd67, %p4;
	add.s64 	%rd43, %rd10, %rd34;
	st.global.f64 	[%rd43], %fd69;
	mov.u32 	%r27, %ntid.x;
	add.s32 	%r28, %r28, %r27;
	setp.lt.s32 	%p10, %r28, %r2;
	@%p10 bra 	$L__BB1_3;
$L__BB1_7:
	ret;

}
	// .globl	_ZN14implicit_fused31tdma_solve_and_writeback_kernelIdEEvPKT_PS1_S3_S3_S4_S4_S4_S4_iiS4_
.visible .entry _ZN14implicit_fused31tdma_solve_and_writeback_kernelIdEEvPKT_PS1_S3_S3_S4_S4_S4_S4_iiS4_(
	.param .u64 .ptr .align 1 _ZN14implicit_fused31tdma_solve_and_writeback_kernelIdEEvPKT_PS1_S3_S3_S4_S4_S4_S4_iiS4__param_0,
	.param .u64 .ptr .align 1 _ZN14implicit_fused31tdma_solve_and_writeback_kernelIdEEvPKT_PS1_S3_S3_S4_S4_S4_S4_iiS4__param_1,
	.param .u64 .ptr .align 1 _ZN14implicit_fused31tdma_solve_and_writeback_kernelIdEEvPKT_PS1_S3_S3_S4_S4_S4_S4_iiS4__param_2,
	.param .u64 .ptr .align 1 _ZN14implicit_fused31tdma_solve_and_writeback_kernelIdEEvPKT_PS1_S3_S3_S4_S4_S4_S4_iiS4__param_3,
	.param .u64 .ptr .align 1 _ZN14implicit_fused31tdma_solve_and_writeback_kernelIdEEvPKT_PS1_S3_S3_S4_S4_S4_S4_iiS4__param_4,
	.param .u64 .ptr .align 1 _ZN14implicit_fused31tdma_solve_and_writeback_kernelIdEEvPKT_PS1_S3_S3_S4_S4_S4_S4_iiS4__param_5,
	.param .u64 .ptr .align 1 _ZN14implicit_fused31tdma_solve_and_writeback_kernelIdEEvPKT_PS1_S3_S3_S4_S4_S4_S4_iiS4__param_6,
	.param .u64 .ptr .align 1 _ZN14implicit_fused31tdma_solve_and_writeback_kernelIdEEvPKT_PS1_S3_S3_S4_S4_S4_S4_iiS4__param_7,
	.param .u32 _ZN14implicit_fused31tdma_solve_and_writeback_kernelIdEEvPKT_PS1_S3_S3_S4_S4_S4_S4_iiS4__param_8,
	.param .u32 _ZN14implicit_fused31tdma_solve_and_writeback_kernelIdEEvPKT_PS1_S3_S3_S4_S4_S4_S4_iiS4__param_9,
	.param .u64 .ptr .align 1 _ZN14implicit_fused31tdma_solve_and_writeback_kernelIdEEvPKT_PS1_S3_S3_S4_S4_S4_S4_iiS4__param_10
)
{
	.reg .pred 	%p<45>;
	.reg .b32 	%r<91>;
	.reg .b64 	%rd<189>;
	.reg .b64 	%fd<276>;

	ld.param.u64 	%rd30, [_ZN14implicit_fused31tdma_solve_and_writeback_kernelIdEEvPKT_PS1_S3_S3_S4_S4_S4_S4_iiS4__param_0];
	ld.param.u64 	%rd31, [_ZN14implicit_fused31tdma_solve_and_writeback_kernelIdEEvPKT_PS1_S3_S3_S4_S4_S4_S4_iiS4__param_1];
	ld.param.u64 	%rd27, [_ZN14implicit_fused31tdma_solve_and_writeback_kernelIdEEvPKT_PS1_S3_S3_S4_S4_S4_S4_iiS4__param_2];
	ld.param.u64 	%rd28, [_ZN14implicit_fused31tdma_solve_and_writeback_kernelIdEEvPKT_PS1_S3_S3_S4_S4_S4_S4_iiS4__param_3];
	ld.param.u64 	%rd32, [_ZN14implicit_fused31tdma_solve_and_writeback_kernelIdEEvPKT_PS1_S3_S3_S4_S4_S4_S4_iiS4__param_4];
	ld.param.u64 	%rd33, [_ZN14implicit_fused31tdma_solve_and_writeback_kernelIdEEvPKT_PS1_S3_S3_S4_S4_S4_S4_iiS4__param_5];
	ld.param.u64 	%rd34, [_ZN14implicit_fused31tdma_solve_and_writeback_kernelIdEEvPKT_PS1_S3_S3_S4_S4_S4_S4_iiS4__param_6];
	ld.param.u64 	%rd35, [_ZN14implicit_fused31tdma_solve_and_writeback_kernelIdEEvPKT_PS1_S3_S3_S4_S4_S4_S4_iiS4__param_7];
	ld.param.u32 	%r45, [_ZN14implicit_fused31tdma_solve_and_writeback_kernelIdEEvPKT_PS1_S3_S3_S4_S4_S4_S4_iiS4__param_8];
	ld.param.u32 	%r46, [_ZN14implicit_fused31tdma_solve_and_writeback_kernelIdEEvPKT_PS1_S3_S3_S4_S4_S4_S4_iiS4__param_9];
	cvta.to.global.u64 	%rd1, %rd32;
	cvta.to.global.u64 	%rd2, %rd34;
	cvta.to.global.u64 	%rd3, %rd31;
	cvta.to.global.u64 	%rd4, %rd30;
	cvta.to.global.u64 	%rd5, %rd33;
	cvta.to.global.u64 	%rd6, %rd35;
	mov.u32 	%r1, %ctaid.x;
	setp.ge.s32 	%p1, %r1, %r46;
	@%p1 bra 	$L__BB2_38;
	cvta.to.global.u64 	%rd36, %rd27;
	cvta.to.global.u64 	%rd37, %rd28;
	add.s32 	%r2, %r45, -2;
	mul.wide.u32 	%rd38, %r1, 8;
	add.s64 	%rd39, %rd36, %rd38;
	ld.global.nc.f64 	%fd1, [%rd39];
	add.s64 	%rd7, %rd37, %rd38;
	mov.u32 	%r47, %tid.x;
	setp.ne.s32 	%p2, %r47, 0;
	@%p2 bra 	$L__BB2_38;
	ld.global.nc.f64 	%fd2, [%rd7];
	mul.lo.s32 	%r48, %r2, %r1;
	cvt.s64.s32 	%rd8, %r48;
	mul.wide.s32 	%rd40, %r48, 8;
	add.s64 	%rd9, %rd5, %rd40;
	add.s64 	%rd10, %rd2, %rd40;
	add.s64 	%rd11, %rd6, %rd40;
	setp.lt.s32 	%p3, %r45, 4;
	@%p3 bra 	$L__BB2_12;
	add.s32 	%r3, %r45, -3;
	add.s32 	%r50, %r45, -4;
	setp.lt.u32 	%p4, %r50, 3;
	mov.b32 	%r80, 1;
	@%p4 bra 	$L__BB2_7;
	and.b32  	%r52, %r3, -4;
	neg.s32 	%r78, %r52;
	shl.b64 	%rd41, %rd8, 3;
	add.s64 	%rd42, %rd41, 16;
	add.s64 	%rd187, %rd1, %rd42;
	add.s64 	%rd186, %rd6, %rd42;
	add.s64 	%rd185, %rd2, %rd42;
	add.s64 	%rd184, %rd5, %rd42;
	mov.b32 	%r77, 0;
$L__BB2_5:
	.pragma "nounroll";
	ld.global.nc.f64 	%fd18, [%rd187+-8];
	ld.global.f64 	%fd19, [%rd184+-16];
	div.rn.f64 	%fd20, %fd18, %fd19;
	ld.global.nc.f64 	%fd21, [%rd185+-16];
	mul.f64 	%fd22, %fd20, %fd21;
	ld.global.f64 	%fd23, [%rd184+-8];
	sub.f64 	%fd24, %fd23, %fd22;
	st.global.f64 	[%rd184+-8], %fd24;
	ld.global.f64 	%fd25, [%rd186+-16];
	mul.f64 	%fd26, %fd20, %fd25;
	ld.global.f64 	%fd27, [%rd186+-8];
	sub.f64 	%fd28, %fd27, %fd26;
	st.global.f64 	[%rd186+-8], %fd28;
	ld.global.nc.f64 	%fd29, [%rd187];
	div.rn.f64 	%fd30, %fd29, %fd24;
	ld.global.nc.f64 	%fd31, [%rd185+-8];
	mul.f64 	%fd32, %fd30, %fd31;
	ld.global.f64 	%fd33, [%rd184];
	sub.f64 	%fd34, %fd33, %fd32;
	st.global.f64 	[%rd184], %fd34;
	mul.f64 	%fd35, %fd30, %fd28;
	ld.global.f64 	%fd36, [%rd186];
	sub.f64 	%fd37, %fd36, %fd35;
	st.global.f64 	[%rd186], %fd37;
	ld.global.nc.f64 	%fd38, [%rd187+8];
	div.rn.f64 	%fd39, %fd38, %fd34;
	ld.global.nc.f64 	%fd40, [%rd185];
	mul.f64 	%fd41, %fd39, %fd40;
	ld.global.f64 	%fd42, [%rd184+8];
	sub.f64 	%fd43, %fd42, %fd41;
	st.global.f64 	[%rd184+8], %fd43;
	mul.f64 	%fd44, %fd39, %fd37;
	ld.global.f64 	%fd45, [%rd186+8];
	sub.f64 	%fd46, %fd45, %fd44;
	st.global.f64 	[%rd186+8], %fd46;
	ld.global.nc.f64 	%fd47, [%rd187+16];
	div.rn.f64 	%fd48, %fd47, %fd43;
	ld.global.nc.f64 	%fd49, [%rd185+8];
	mul.f64 	%fd50, %fd48, %fd49;
	ld.global.f64 	%fd51, [%rd184+16];
	sub.f64 	%fd52, %fd51, %fd50;
	st.global.f64 	[%rd184+16], %fd52;
	mul.f64 	%fd53, %fd48, %fd46;
	ld.global.f64 	%fd54, [%rd186+16];
	sub.f64 	%fd55, %fd54, %fd53;
	st.global.f64 	[%rd186+16], %fd55;
	add.s32 	%r78, %r78, 4;
	add.s32 	%r77, %r77, 4;
	add.s64 	%rd187, %rd187, 32;
	add.s64 	%rd186, %rd186, 32;
	add.s64 	%rd185, %rd185, 32;
	add.s64 	%rd184, %rd184, 32;
	setp.ne.s32 	%p5, %r78, 0;
	@%p5 bra 	$L__BB2_5;
	add.s32 	%r80, %r77, 1;
$L__BB2_7:
	and.b32  	%r11, %r3, 3;
	setp.eq.s32 	%p6, %r11, 0;
	@%p6 bra 	$L__BB2_12;
	setp.eq.s32 	%p7, %r11, 1;
	@%p7 bra 	$L__BB2_10;
	cvt.u64.u32 	%rd43, %r80;
	add.s64 	%rd44, %rd43, %rd8;
	shl.b64 	%rd45, %rd44, 3;
	add.s64 	%rd46, %rd1, %rd45;
	ld.global.nc.f64 	%fd56, [%rd46];
	mul.wide.s32 	%rd47, %r80, 8;
	add.s64 	%rd48, %rd9, %rd47;
	ld.global.f64 	%fd57, [%rd48+-8];
	div.rn.f64 	%fd58, %fd56, %fd57;
	add.s64 	%rd49, %rd10, %rd47;
	ld.global.nc.f64 	%fd59, [%rd49+-8];
	mul.f64 	%fd60, %fd58, %fd59;
	mul.wide.u32 	%rd50, %r80, 8;
	add.s64 	%rd51, %rd9, %rd50;
	ld.global.f64 	%fd61, [%rd51];
	sub.f64 	%fd62, %fd61, %fd60;
	st.global.f64 	[%rd51], %fd62;
	add.s64 	%rd52, %rd11, %rd47;
	ld.global.f64 	%fd63, [%rd52+-8];
	mul.f64 	%fd64, %fd58, %fd63;
	add.s64 	%rd53, %rd11, %rd50;
	ld.global.f64 	%fd65, [%rd53];
	sub.f64 	%fd66, %fd65, %fd64;
	st.global.f64 	[%rd53], %fd66;
	ld.global.nc.f64 	%fd67, [%rd46+8];
	div.rn.f64 	%fd68, %fd67, %fd62;
	ld.global.nc.f64 	%fd69, [%rd49];
	mul.f64 	%fd70, %fd68, %fd69;
	ld.global.f64 	%fd71, [%rd51+8];
	sub.f64 	%fd72, %fd71, %fd70;
	st.global.f64 	[%rd51+8], %fd72;
	mul.f64 	%fd73, %fd68, %fd66;
	ld.global.f64 	%fd74, [%rd53+8];
	sub.f64 	%fd75, %fd74, %fd73;
	st.global.f64 	[%rd53+8], %fd75;
	add.s32 	%r80, %r80, 2;
$L__BB2_10:
	and.b32  	%r53, %r3, 1;
	setp.eq.b32 	%p8, %r53, 1;
	not.pred 	%p9, %p8;
	@%p9 bra 	$L__BB2_12;
	cvt.u64.u32 	%rd54, %r80;
	add.s64 	%rd55, %rd54, %rd8;
	shl.b64 	%rd56, %rd55, 3;
	add.s64 	%rd57, %rd1, %rd56;
	ld.global.nc.f64 	%fd76, [%rd57];
	mul.wide.s32 	%rd58, %r80, 8;
	add.s64 	%rd59, %rd9, %rd58;
	ld.global.f64 	%fd77, [%rd59+-8];
	div.rn.f64 	%fd78, %fd76, %fd77;
	add.s64 	%rd60, %rd10, %rd58;
	ld.global.nc.f64 	%fd79, [%rd60+-8];
	mul.f64 	%fd80, %fd78, %fd79;
	mul.wide.u32 	%rd61, %r80, 8;
	add.s64 	%rd62, %rd9, %rd61;
	ld.global.f64 	%fd81, [%rd62];
	sub.f64 	%fd82, %fd81, %fd80;
	st.global.f64 	[%rd62], %fd82;
	add.s64 	%rd63, %rd11, %rd58;
	ld.global.f64 	%fd83, [%rd63+-8];
	mul.f64 	%fd84, %fd78, %fd83;
	add.s64 	%rd64, %rd11, %rd61;
	ld.global.f64 	%fd85, [%rd64];
	sub.f64 	%fd86, %fd85, %fd84;
	st.global.f64 	[%rd64], %fd86;
$L__BB2_12:
	setp.lt.s32 	%p10, %r45, 4;
	add.s32 	%r14, %r45, -3;
	mul.wide.s32 	%rd65, %r45, 8;
	add.s64 	%rd66, %rd11, %rd65;
	ld.global.f64 	%fd87, [%rd66+-24];
	add.s64 	%rd67, %rd9, %rd65;
	ld.global.f64 	%fd88, [%rd67+-24];
	div.rn.f64 	%fd89, %fd87, %fd88;
	st.global.f64 	[%rd66+-24], %fd89;
	@%p10 bra 	$L__BB2_25;
	add.s32 	%r82, %r45, -4;
	and.b32  	%r16, %r14, 7;
	setp.lt.u32 	%p11, %r82, 7;
	@%p11 bra 	$L__BB2_17;
	mul.wide.u32 	%rd68, %r14, 8;
	add.s64 	%rd69, %rd11, %rd68;
	ld.global.f64 	%fd267, [%rd69];
	add.s32 	%r85, %r45, -5;
	and.b32  	%r54, %r14, -8;
	neg.s32 	%r84, %r54;
$L__BB2_15:
	.pragma "nounroll";
	add.s32 	%r55, %r85, 1;
	mul.wide.u32 	%rd70, %r55, 8;
	add.s64 	%rd71, %rd11, %rd70;
	ld.global.f64 	%fd90, [%rd71];
	add.s64 	%rd72, %rd10, %rd70;
	ld.global.nc.f64 	%fd91, [%rd72];
	mul.f64 	%fd92, %fd91, %fd267;
	sub.f64 	%fd93, %fd90, %fd92;
	add.s64 	%rd73, %rd9, %rd70;
	ld.global.f64 	%fd94, [%rd73];
	div.rn.f64 	%fd95, %fd93, %fd94;
	st.global.f64 	[%rd71], %fd95;
	add.s32 	%r56, %r85, -6;
	mul.wide.u32 	%rd74, %r85, 8;
	add.s64 	%rd75, %rd11, %rd74;
	ld.global.f64 	%fd96, [%rd75];
	add.s64 	%rd76, %rd10, %rd74;
	ld.global.nc.f64 	%fd97, [%rd76];
	mul.f64 	%fd98, %fd97, %fd95;
	sub.f64 	%fd99, %fd96, %fd98;
	add.s64 	%rd77, %rd9, %rd74;
	ld.global.f64 	%fd100, [%rd77];
	div.rn.f64 	%fd101, %fd99, %fd100;
	st.global.f64 	[%rd75], %fd101;
	add.s32 	%r57, %r85, -1;
	mul.wide.u32 	%rd78, %r57, 8;
	add.s64 	%rd79, %rd11, %rd78;
	ld.global.f64 	%fd102, [%rd79];
	add.s64 	%rd80, %rd10, %rd78;
	ld.global.nc.f64 	%fd103, [%rd80];
	mul.f64 	%fd104, %fd103, %fd101;
	sub.f64 	%fd105, %fd102, %fd104;
	add.s64 	%rd81, %rd9, %rd78;
	ld.global.f64 	%fd106, [%rd81];
	div.rn.f64 	%fd107, %fd105, %fd106;
	st.global.f64 	[%rd79], %fd107;
	add.s32 	%r58, %r85, -2;
	mul.wide.u32 	%rd82, %r58, 8;
	add.s64 	%rd83, %rd11, %rd82;
	ld.global.f64 	%fd108, [%rd83];
	add.s64 	%rd84, %rd10, %rd82;
	ld.global.nc.f64 	%fd109, [%rd84];
	mul.f64 	%fd110, %fd109, %fd107;
	sub.f64 	%fd111, %fd108, %fd110;
	add.s64 	%rd85, %rd9, %rd82;
	ld.global.f64 	%fd112, [%rd85];
	div.rn.f64 	%fd113, %fd111, %fd112;
	st.global.f64 	[%rd83], %fd113;
	add.s32 	%r59, %r85, -3;
	mul.wide.u32 	%rd86, %r59, 8;
	add.s64 	%rd87, %rd11, %rd86;
	ld.global.f64 	%fd114, [%rd87];
	add.s64 	%rd88, %rd10, %rd86;
	ld.global.nc.f64 	%fd115, [%rd88];
	mul.f64 	%fd116, %fd115, %fd113;
	sub.f64 	%fd117, %fd114, %fd116;
	add.s64 	%rd89, %rd9, %rd86;
	ld.global.f64 	%fd118, [%rd89];
	div.rn.f64 	%fd119, %fd117, %fd118;
	st.global.f64 	[%rd87], %fd119;
	add.s32 	%r60, %r85, -4;
	mul.wide.u32 	%rd90, %r60, 8;
	add.s64 	%rd91, %rd11, %rd90;
	ld.global.f64 	%fd120, [%rd91];
	add.s64 	%rd92, %rd10, %rd90;
	ld.global.nc.f64 	%fd121, [%rd92];
	mul.f64 	%fd122, %fd121, %fd119;
	sub.f64 	%fd123, %fd120, %fd122;
	add.s64 	%rd93, %rd9, %rd90;
	ld.global.f64 	%fd124, [%rd93];
	div.rn.f64 	%fd125, %fd123, %fd124;
	st.global.f64 	[%rd91], %fd125;
	add.s32 	%r61, %r85, -5;
	mul.wide.u32 	%rd94, %r61, 8;
	add.s64 	%rd95, %rd11, %rd94;
	ld.global.f64 	%fd126, [%rd95];
	add.s64 	%rd96, %rd10, %rd94;
	ld.global.nc.f64 	%fd127, [%rd96];
	mul.f64 	%fd128, %fd127, %fd125;
	sub.f64 	%fd129, %fd126, %fd128;
	add.s64 	%rd97, %rd9, %rd94;
	ld.global.f64 	%fd130, [%rd97];
	div.rn.f64 	%fd131, %fd129, %fd130;
	st.global.f64 	[%rd95], %fd131;
	mul.wide.u32 	%rd98, %r56, 8;
	add.s64 	%rd99, %rd11, %rd98;
	ld.global.f64 	%fd132, [%rd99];
	add.s64 	%rd100, %rd10, %rd98;
	ld.global.nc.f64 	%fd133, [%rd100];
	mul.f64 	%fd134, %fd133, %fd131;
	sub.f64 	%fd135, %fd132, %fd134;
	add.s64 	%rd101, %rd9, %rd98;
	ld.global.f64 	%fd136, [%rd101];
	div.rn.f64 	%fd267, %fd135, %fd136;
	st.global.f64 	[%rd99], %fd267;
	add.s32 	%r85, %r85, -8;
	add.s32 	%r84, %r84, 8;
	setp.eq.s32 	%p12, %r84, 0;
	@%p12 bra 	$L__BB2_16;
	bra.uni 	$L__BB2_15;
$L__BB2_16:
	add.s32 	%r82, %r85, 1;
$L__BB2_17:
	setp.eq.s32 	%p13, %r16, 0;
	@%p13 bra 	$L__BB2_25;
	and.b32  	%r21, %r14, 3;
	setp.lt.u32 	%p14, %r16, 4;
	@%p14 bra 	$L__BB2_20;
	mul.wide.u32 	%rd102, %r82, 8;
	add.s64 	%rd103, %rd11, %rd102;
	ld.global.f64 	%fd137, [%rd103];
	add.s64 	%rd104, %rd10, %rd102;
	ld.global.nc.f64 	%fd138, [%rd104];
	ld.global.f64 	%fd139, [%rd103+8];
	mul.f64 	%fd140, %fd138, %fd139;
	sub.f64 	%fd141, %fd137, %fd140;
	add.s64 	%rd105, %rd9, %rd102;
	ld.global.f64 	%fd142, [%rd105];
	div.rn.f64 	%fd143, %fd141, %fd142;
	st.global.f64 	[%rd103], %fd143;
	add.s32 	%r62, %r82, -1;
	mul.wide.u32 	%rd106, %r62, 8;
	add.s64 	%rd107, %rd11, %rd106;
	ld.global.f64 	%fd144, [%rd107];
	add.s64 	%rd108, %rd10, %rd106;
	ld.global.nc.f64 	%fd145, [%rd108];
	mul.f64 	%fd146, %fd145, %fd143;
	sub.f64 	%fd147, %fd144, %fd146;
	add.s64 	%rd109, %rd9, %rd106;
	ld.global.f64 	%fd148, [%rd109];
	div.rn.f64 	%fd149, %fd147, %fd148;
	st.global.f64 	[%rd107], %fd149;
	add.s32 	%r63, %r82, -2;
	mul.wide.u32 	%rd110, %r63, 8;
	add.s64 	%rd111, %rd11, %rd110;
	ld.global.f64 	%fd150, [%rd111];
	add.s64 	%rd112, %rd10, %rd110;
	ld.global.nc.f64 	%fd151, [%rd112];
	mul.f64 	%fd152, %fd151, %fd149;
	sub.f64 	%fd153, %fd150, %fd152;
	add.s64 	%rd113, %rd9, %rd110;
	ld.global.f64 	%fd154, [%rd113];
	div.rn.f64 	%fd155, %fd153, %fd154;
	st.global.f64 	[%rd111], %fd155;
	add.s32 	%r64, %r82, -3;
	mul.wide.u32 	%rd114, %r64, 8;
	add.s64 	%rd115, %rd11, %rd114;
	ld.global.f64 	%fd156, [%rd115];
	add.s64 	%rd116, %rd10, %rd114;
	ld.global.nc.f64 	%fd157, [%rd116];
	mul.f64 	%fd158, %fd157, %fd155;
	sub.f64 	%fd159, %fd156, %fd158;
	add.s64 	%rd117, %rd9, %rd114;
	ld.global.f64 	%fd160, [%rd117];
	div.rn.f64 	%fd161, %fd159, %fd160;
	st.global.f64 	[%rd115], %fd161;
	add.s32 	%r82, %r82, -4;
$L__BB2_20:
	setp.eq.s32 	%p15, %r21, 0;
	@%p15 bra 	$L__BB2_25;
	setp.eq.s32 	%p16, %r21, 1;
	@%p16 bra 	$L__BB2_23;
	mul.wide.u32 	%rd118, %r82, 8;
	add.s64 	%rd119, %rd11, %rd118;
	ld.global.f64 	%fd162, [%rd119];
	add.s64 	%rd120, %rd10, %rd118;
	ld.global.nc.f64 	%fd163, [%rd120];
	ld.global.f64 	%fd164, [%rd119+8];
	mul.f64 	%fd165, %fd163, %fd164;
	sub.f64 	%fd166, %fd162, %fd165;
	add.s64 	%rd121, %rd9, %rd118;
	ld.global.f64 	%fd167, [%rd121];
	div.rn.f64 	%fd168, %fd166, %fd167;
	st.global.f64 	[%rd119], %fd168;
	add.s32 	%r65, %r82, -1;
	mul.wide.u32 	%rd122, %r65, 8;
	add.s64 	%rd123, %rd11, %rd122;
	ld.global.f64 	%fd169, [%rd123];
	add.s64 	%rd124, %rd10, %rd122;
	ld.global.nc.f64 	%fd170, [%rd124];
	mul.f64 	%fd171, %fd170, %fd168;
	sub.f64 	%fd172, %fd169, %fd171;
	add.s64 	%rd125, %rd9, %rd122;
	ld.global.f64 	%fd173, [%rd125];
	div.rn.f64 	%fd174, %fd172, %fd173;
	st.global.f64 	[%rd123], %fd174;
	add.s32 	%r82, %r82, -2;
$L__BB2_23:
	and.b32  	%r66, %r14, 1;
	setp.eq.b32 	%p17, %r66, 1;
	not.pred 	%p18, %p17;
	@%p18 bra 	$L__BB2_25;
	mul.wide.u32 	%rd126, %r82, 8;
	add.s64 	%rd127, %rd11, %rd126;
	ld.global.f64 	%fd175, [%rd127];
	add.s64 	%rd128, %rd10, %rd126;
	ld.global.nc.f64 	%fd176, [%rd128];
	ld.global.f64 	%fd177, [%rd127+8];
	mul.f64 	%fd178, %fd176, %fd177;
	sub.f64 	%fd179, %fd175, %fd178;
	add.s64 	%rd129, %rd9, %rd126;
	ld.global.f64 	%fd180, [%rd129];
	div.rn.f64 	%fd181, %fd179, %fd180;
	st.global.f64 	[%rd127], %fd181;
$L__BB2_25:
	setp.lt.s32 	%p19, %r45, 3;
	mov.f64 	%fd275, 0d0000000000000000;
	@%p19 bra 	$L__BB2_37;
	and.b32  	%r26, %r2, 7;
	setp.lt.u32 	%p20, %r14, 7;
	mov.f64 	%fd275, 0d0000000000000000;
	mov.b32 	%r88, 0;
	@%p20 bra 	$L__BB2_29;
	and.b32  	%r88, %r2, -8;
	neg.s32 	%r87, %r88;
	add.s32 	%r86, %r1, %r46;
	shl.b32 	%r30, %r46, 3;
	shl.b64 	%rd130, %rd8, 3;
	add.s64 	%rd131, %rd130, %rd6;
	add.s64 	%rd188, %rd131, 32;
	mov.f64 	%fd275, 0d0000000000000000;
	mul.wide.s32 	%rd135, %r46, 8;
$L__BB2_28:
	.pragma "nounroll";
	mul.wide.s32 	%rd132, %r86, 8;
	add.s64 	%rd133, %rd4, %rd132;
	ld.global.nc.f64 	%fd186, [%rd133];
	ld.global.f64 	%fd187, [%rd188+-32];
	add.s64 	%rd134, %rd3, %rd132;
	st.global.f64 	[%rd134], %fd187;
	sub.f64 	%fd188, %fd187, %fd186;
	abs.f64 	%fd189, %fd188;
	setp.gt.f64 	%p21, %fd189, %fd275;
	selp.f64 	%fd190, %fd189, %fd275, %p21;
	add.s64 	%rd136, %rd133, %rd135;
	ld.global.nc.f64 	%fd191, [%rd136];
	ld.global.f64 	%fd192, [%rd188+-24];
	add.s64 	%rd137, %rd134, %rd135;
	st.global.f64 	[%rd137], %fd192;
	sub.f64 	%fd193, %fd192, %fd191;
	abs.f64 	%fd194, %fd193;
	setp.gt.f64 	%p22, %fd194, %fd190;
	selp.f64 	%fd195, %fd194, %fd190, %p22;
	add.s64 	%rd138, %rd136, %rd135;
	ld.global.nc.f64 	%fd196, [%rd138];
	ld.global.f64 	%fd197, [%rd188+-16];
	add.s64 	%rd139, %rd137, %rd135;
	st.global.f64 	[%rd139], %fd197;
	sub.f64 	%fd198, %fd197, %fd196;
	abs.f64 	%fd199, %fd198;
	setp.gt.f64 	%p23, %fd199, %fd195;
	selp.f64 	%fd200, %fd199, %fd195, %p23;
	add.s64 	%rd140, %rd138, %rd135;
	ld.global.nc.f64 	%fd201, [%rd140];
	ld.global.f64 	%fd202, [%rd188+-8];
	add.s64 	%rd141, %rd139, %rd135;
	st.global.f64 	[%rd141], %fd202;
	sub.f64 	%fd203, %fd202, %fd201;
	abs.f64 	%fd204, %fd203;
	setp.gt.f64 	%p24, %fd204, %fd200;
	selp.f64 	%fd205, %fd204, %fd200, %p24;
	add.s64 	%rd142, %rd140, %rd135;
	ld.global.nc.f64 	%fd206, [%rd142];
	ld.global.f64 	%fd207, [%rd188];
	add.s64 	%rd143, %rd141, %rd135;
	st.global.f64 	[%rd143], %fd207;
	sub.f64 	%fd208, %fd207, %fd206;
	abs.f64 	%fd209, %fd208;
	setp.gt.f64 	%p25, %fd209, %fd205;
	selp.f64 	%fd210, %fd209, %fd205, %p25;
	add.s64 	%rd144, %rd142, %rd135;
	ld.global.nc.f64 	%fd211, [%rd144];
	ld.global.f64 	%fd212, [%rd188+8];
	add.s64 	%rd145, %rd143, %rd135;
	st.global.f64 	[%rd145], %fd212;
	sub.f64 	%fd213, %fd212, %fd211;
	abs.f64 	%fd214, %fd213;
	setp.gt.f64 	%p26, %fd214, %fd210;
	selp.f64 	%fd215, %fd214, %fd210, %p26;
	add.s64 	%rd146, %rd144, %rd135;
	ld.global.nc.f64 	%fd216, [%rd146];
	ld.global.f64 	%fd217, [%rd188+16];
	add.s64 	%rd147, %rd145, %rd135;
	st.global.f64 	[%rd147], %fd217;
	sub.f64 	%fd218, %fd217, %fd216;
	abs.f64 	%fd219, %fd218;
	setp.gt.f64 	%p27, %fd219, %fd215;
	selp.f64 	%fd220, %fd219, %fd215, %p27;
	add.s64 	%rd148, %rd146, %rd135;
	ld.global.nc.f64 	%fd221, [%rd148];
	ld.global.f64 	%fd222, [%rd188+24];
	add.s64 	%rd149, %rd147, %rd135;
	st.global.f64 	[%rd149], %fd222;
	sub.f64 	%fd223, %fd222, %fd221;
	abs.f64 	%fd224, %fd223;
	setp.gt.f64 	%p28, %fd224, %fd220;
	selp.f64 	%fd275, %fd224, %fd220, %p28;
	add.s32 	%r87, %r87, 8;
	add.s32 	%r86, %r86, %r30;
	add.s64 	%rd188, %rd188, 64;
	setp.ne.s32 	%p29, %r87, 0;
	@%p29 bra 	$L__BB2_28;
$L__BB2_29:
	setp.eq.s32 	%p30, %r26, 0;
	@%p30 bra 	$L__BB2_37;
	and.b32  	%r40, %r2, 3;
	setp.lt.u32 	%p31, %r26, 4;
	@%p31 bra 	$L__BB2_32;
	mad.lo.s32 	%r68, %r46, %r88, %r46;
	add.s32 	%r69, %r68, %r1;
	mul.wide.s32 	%rd150, %r69, 8;
	add.s64 	%rd151, %rd4, %rd150;
	ld.global.nc.f64 	%fd226, [%rd151];
	mul.wide.u32 	%rd152, %r88, 8;
	add.s64 	%rd153, %rd11, %rd152;
	ld.global.f64 	%fd227, [%rd153];
	add.s64 	%rd154, %rd3, %rd150;
	st.global.f64 	[%rd154], %fd227;
	sub.f64 	%fd228, %fd227, %fd226;
	abs.f64 	%fd229, %fd228;
	setp.gt.f64 	%p32, %fd229, %fd275;
	selp.f64 	%fd230, %fd229, %fd275, %p32;
	mul.wide.s32 	%rd155, %r46, 8;
	add.s64 	%rd156, %rd151, %rd155;
	ld.global.nc.f64 	%fd231, [%rd156];
	ld.global.f64 	%fd232, [%rd153+8];
	add.s64 	%rd157, %rd154, %rd155;
	st.global.f64 	[%rd157], %fd232;
	sub.f64 	%fd233, %fd232, %fd231;
	abs.f64 	%fd234, %fd233;
	setp.gt.f64 	%p33, %fd234, %fd230;
	selp.f64 	%fd235, %fd234, %fd230, %p33;
	add.s64 	%rd158, %rd156, %rd155;
	ld.global.nc.f64 	%fd236, [%rd158];
	ld.global.f64 	%fd237, [%rd153+16];
	add.s64 	%rd159, %rd157, %rd155;
	st.global.f64 	[%rd159], %fd237;
	sub.f64 	%fd238, %fd237, %fd236;
	abs.f64 	%fd239, %fd238;
	setp.gt.f64 	%p34, %fd239, %fd235;
	selp.f64 	%fd240, %fd239, %fd235, %p34;
	add.s32 	%r88, %r88, 4;
	add.s64 	%rd160, %rd158, %rd155;
	ld.global.nc.f64 	%fd241, [%rd160];
	ld.global.f64 	%fd242, [%rd153+24];
	add.s64 	%rd161, %rd159, %rd155;
	st.global.f64 	[%rd161], %fd242;
	sub.f64 	%fd243, %fd242, %fd241;
	abs.f64 	%fd244, %fd243;
	setp.gt.f64 	%p35, %fd244, %fd240;
	selp.f64 	%fd275, %fd244, %fd240, %p35;
$L__BB2_32:
	setp.eq.s32 	%p36, %r40, 0;
	@%p36 bra 	$L__BB2_37;
	setp.eq.s32 	%p37, %r40, 1;
	@%p37 bra 	$L__BB2_35;
	mad.lo.s32 	%r70, %r46, %r88, %r46;
	add.s32 	%r71, %r70, %r1;
	mul.wide.s32 	%rd162, %r71, 8;
	add.s64 	%rd163, %rd4, %rd162;
	ld.global.nc.f64 	%fd246, [%rd163];
	mul.wide.u32 	%rd164, %r88, 8;
	add.s64 	%rd165, %rd11, %rd164;
	ld.global.f64 	%fd247, [%rd165];
	add.s64 	%rd166, %rd3, %rd162;
	st.global.f64 	[%rd166], %fd247;
	sub.f64 	%fd248, %fd247, %fd246;
	abs.f64 	%fd249, %fd248;
	setp.gt.f64 	%p38, %fd249, %fd275;
	selp.f64 	%fd250, %fd249, %fd275, %p38;
	add.s32 	%r88, %r88, 2;
	mul.wide.s32 	%rd167, %r46, 8;
	add.s64 	%rd168, %rd163, %rd167;
	ld.global.nc.f64 	%fd251, [%rd168];
	ld.global.f64 	%fd252, [%rd165+8];
	add.s64 	%rd169, %rd166, %rd167;
	st.global.f64 	[%rd169], %fd252;
	sub.f64 	%fd253, %fd252, %fd251;
	abs.f64 	%fd254, %fd253;
	setp.gt.f64 	%p39, %fd254, %fd250;
	selp.f64 	%fd275, %fd254, %fd250, %p39;
$L__BB2_35:
	and.b32  	%r72, %r45, 1;
	setp.eq.b32 	%p40, %r72, 1;
	not.pred 	%p41, %p40;
	@%p41 bra 	$L__BB2_37;
	mad.lo.s32 	%r73, %r46, %r88, %r46;
	add.s32 	%r74, %r73, %r1;
	mul.wide.s32 	%rd170, %r74, 8;
	add.s64 	%rd171, %rd4, %rd170;
	ld.global.nc.f64 	%fd255, [%rd171];
	mul.wide.u32 	%rd172, %r88, 8;
	add.s64 	%rd173, %rd11, %rd172;
	ld.global.f64 	%fd256, [%rd173];
	add.s64 	%rd174, %rd3, %rd170;
	st.global.f64 	[%rd174], %fd256;
	sub.f64 	%fd257, %fd256, %fd255;
	abs.f64 	%fd258, %fd257;
	setp.gt.f64 	%p42, %fd258, %fd275;
	selp.f64 	%fd275, %fd258, %fd275, %p42;
$L__BB2_37:
	ld.param.u64 	%rd183, [_ZN14implicit_fused31tdma_solve_and_writeback_kernelIdEEvPKT_PS1_S3_S3_S4_S4_S4_S4_iiS4__param_10];
	mul.wide.u32 	%rd175, %r1, 8;
	add.s64 	%rd176, %rd4, %rd175;
	ld.global.nc.f64 	%fd259, [%rd176];
	add.s64 	%rd177, %rd3, %rd175;
	st.global.f64 	[%rd177], %fd1;
	sub.f64 	%fd260, %fd1, %fd259;
	abs.f64 	%fd261, %fd260;
	setp.gt.f64 	%p43, %fd261, %fd275;
	selp.f64 	%fd262, %fd261, %fd275, %p43;
	add.s32 	%r75, %r45, -1;
	mul.lo.s32 	%r76, %r75, %r46;
	mul.wide.s32 	%rd178, %r76, 8;
	add.s64 	%rd179, %rd176, %rd178;
	ld.global.nc.f64 	%fd263, [%rd179];
	add.s64 	%rd180, %rd177, %rd178;
	st.global.f64 	[%rd180], %fd2;
	sub.f64 	%fd264, %fd2, %fd263;
	abs.f64 	%fd265, %fd264;
	setp.gt.f64 	%p44, %fd265, %fd262;
	selp.f64 	%fd266, %fd265, %fd262, %p44;
	cvta.to.global.u64 	%rd181, %rd183;
	add.s64 	%rd182, %rd181, %rd175;
	st.global.f64 	[%rd182], %fd266;
$L__BB2_38:
	ret;

}
	// .globl	_ZN14implicit_fused23boundary_maxwell_kernelIdEEvPKT_iS1_S1_S1_S1_S1_S1_S1_PS1_S4_
.visible .entry _ZN14implicit_fused23boundary_maxwell_kernelIdEEvPKT_iS1_S1_S1_S1_S1_S1_S1_PS1_S4_(
	.param .u64 .ptr .align 1 _ZN14implicit_fused23boundary_maxwell_kernelIdEEvPKT_iS1_S1_S1_S1_S1_S1_S1_PS1_S4__param_0,
	.param .u32 _ZN14implicit_fused23boundary_maxwell_kernelIdEEvPKT_iS1_S1_S1_S1_S1_S1_S1_PS1_S4__param_1,
	.param .f64 _ZN14implicit_fused23boundary_maxwell_kernelIdEEvPKT_iS1_S1_S1_S1_S1_S1_S1_PS1_S4__param_2,
	.param .f64 _ZN14implicit_fused23boundary_maxwell_kernelIdEEvPKT_iS1_S1_S1_S1_S1_S1_S1_PS1_S4__param_3,
	.param .f64 _ZN14implicit_fused23boundary_maxwell_kernelIdEEvPKT_iS1_S1_S1_S1_S1_S1_S1_PS1_S4__param_4,
	.param .f64 _ZN14implicit_fused23boundary_maxwell_kernelIdEEvPKT_iS1_S1_S1_S1_S1_S1_S1_PS1_S4__param_5,
	.param .f64 _ZN14implicit_fused23boundary_maxwell_kernelIdEEvPKT_iS1_S1_S1_S1_S1_S1_S1_PS1_S4__param_6,
	.param .f64 _ZN14implicit_fused23boundary_maxwell_kernelIdEEvPKT_iS1_S1_S1_S1_S1_S1_S1_PS1_S4__param_7,
	.param .f64 _ZN14implicit_fused23boundary_maxwell_kernelIdEEvPKT_iS1_S1_S1_S1_S1_S1_S1_PS1_S4__param_8,
	.param .u64 .ptr .align 1 _ZN14implicit_fused23boundary_maxwell_kernelIdEEvPKT_iS1_S1_S1_S1_S1_S1_S1_PS1_S4__param_9,
	.param .u64 .ptr .align 1 _ZN14implicit_fused23boundary_maxwell_kernelIdEEvPKT_iS1_S1_S1_S1_S1_S1_S1_PS1_S4__param_10
)
{
	.reg .pred 	%p<9>;
	.reg .b32 	%r<41>;
	.reg .b32 	%f<5>;
	.reg .b64 	%rd<13>;
	.reg .b64 	%fd<75>;

	ld.param.u32 	%r12, [_ZN14implicit_fused23boundary_maxwell_kernelIdEEvPKT_iS1_S1_S1_S1_S1_S1_S1_PS1_S4__param_1];
	ld.param.f64 	%fd18, [_ZN14implicit_fused23boundary_maxwell_kernelIdEEvPKT_iS1_S1_S1_S1_S1_S1_S1_PS1_S4__param_2];
	ld.param.f64 	%fd19, [_ZN14implicit_fused23boundary_maxwell_kernelIdEEvPKT_iS1_S1_S1_S1_S1_S1_S1_PS1_S4__param_3];
	ld.param.f64 	%fd16, [_ZN14implicit_fused23boundary_maxwell_kernelIdEEvPKT_iS1_S1_S1_S1_S1_S1_S1_PS1_S4__param_4];
	ld.param.f64 	%fd20, [_ZN14implicit_fused23boundary_maxwell_kernelIdEEvPKT_iS1_S1_S1_S1_S1_S1_S1_PS1_S4__param_5];
	ld.param.f64 	%fd21, [_ZN14implicit_fused23boundary_maxwell_kernelIdEEvPKT_iS1_S1_S1_S1_S1_S1_S1_PS1_S4__param_6];
	ld.param.f64 	%fd17, [_ZN14implicit_fused23boundary_maxwell_kernelIdEEvPKT_iS1_S1_S1_S1_S1_S1_S1_PS1_S4__param_7];
	ld.param.f64 	%fd22, [_ZN14implicit_fused23boundary_maxwell_kernelIdEEvPKT_iS1_S1_S1_S1_S1_S1_S1_PS1_S4__param_8];
	ld.param.u64 	%rd5, [_ZN14implicit_fused23boundary_maxwell_kernelIdEEvPKT_iS1_S1_S1_S1_S1_S1_S1_PS1_S4__param_9];
	ld.param.u64 	%rd6, [_ZN14implicit_fused23boundary_maxwell_kernelIdEEvPKT_iS1_S1_S1_S1_S1_S1_S1_PS1_S4__param_10];
	max.f64 	%fd1, %fd20, 0d01A56E1FC2F8F359;
	max.f64 	%fd2, %fd22, 0d01A56E1FC2F8F359;
	rsqrt.approx.f64 	%fd23, %fd1;
	rsqrt.approx.f64 	%fd24, %fd2;
	mul.f64 	%fd25, %fd18, %fd19;
	mul.f64 	%fd3, %fd25, %fd23;
	mul.f64 	%fd26, %fd18, %fd21;
	mul.f64 	%fd4, %fd26, %fd24;
	mov.u32 	%r13, %ctaid.x;
	mov.u32 	%r1, %ntid.x;
	mov.u32 	%r14, %tid.x;
	mad.lo.s32 	%r40, %r13, %r1, %r14;
	setp.ge.s32 	%p1, %r40, %r12;
	@%p1 bra 	$L__BB3_9;
	ld.param.u64 	%rd12, [_ZN14implicit_fused23boundary_maxwell_kernelIdEEvPKT_iS1_S1_S1_S1_S1_S1_S1_PS1_S4__param_0];
	mov.u32 	%r15, %nctaid.x;
	mul.lo.s32 	%r3, %r1, %r15;
	cvta.to.global.u64 	%rd1, %rd12;
	cvta.to.global.u64 	%rd2, %rd5;
	cvta.to.global.u64 	%rd3, %rd6;
$L__BB3_2:
	mul.wide.s32 	%rd7, %r40, 8;
	add.s64 	%rd8, %rd1, %rd7;
	ld.global.nc.f64 	%fd5, [%rd8];
	sub.f64 	%fd27, %fd5, %fd16;
	mul.f64 	%fd28, %fd27, 0dBFE0000000000000;
	mul.f64 	%fd29, %fd27, %fd28;
	div.rn.f64 	%fd6, %fd29, %fd1;
	fma.rn.f64 	%fd30, %fd6, 0d3FF71547652B82FE, 0d4338000000000000;
	{
	.reg .b32 %temp; 
	mov.b64 	{%r5, %temp}, %fd30;
	}
	mov.f64 	%fd31, 0dC338000000000000;
	add.rn.f64 	%fd32, %fd30, %fd31;
	fma.rn.f64 	%fd33, %fd32, 0dBFE62E42FEFA39EF, %fd6;
	fma.rn.f64 	%fd34, %fd32, 0dBC7ABC9E3B39803F, %fd33;
	fma.rn.f64 	%fd35, %fd34, 0d3E5ADE1569CE2BDF, 0d3E928AF3FCA213EA;
	fma.rn.f64 	%fd36, %fd35, %fd34, 0d3EC71DEE62401315;
	fma.rn.f64 	%fd37, %fd36, %fd34, 0d3EFA01997C89EB71;
	fma.rn.f64 	%fd38, %fd37, %fd34, 0d3F2A01A014761F65;
	fma.rn.f64 	%fd39, %fd38, %fd34, 0d3F56C16C1852B7AF;
	fma.rn.f64 	%fd40, %fd39, %fd34, 0d3F81111111122322;
	fma.rn.f64 	%fd41, %fd40, %fd34, 0d3FA55555555502A1;
	fma.rn.f64 	%fd42, %fd41, %fd34, 0d3FC5555555555511;
	fma.rn.f64 	%fd43, %fd42, %fd34, 0d3FE000000000000B;
	fma.rn.f64 	%fd44, %fd43, %fd34, 0d3FF0000000000000;
	fma.rn.f64 	%fd45, %fd44, %fd34, 0d3FF0000000000000;
	{
	.reg .b32 %temp; 
	mov.b64 	{%r6, %temp}, %fd45;
	}
	{
	.reg .b32 %temp; 
	mov.b64 	{%temp, %r7}, %fd45;
	}
	shl.b32 	%r16, %r5, 20;
	add.s32 	%r17, %r16, %r7;
	mov.b64 	%fd73, {%r6, %r17};
	{
	.reg .b32 %temp; 
	mov.b64 	{%temp, %r18}, %fd6;
	}
	mov.b32 	%f3, %r18;
	abs.f32 	%f1, %f3;
	setp.lt.f32 	%p2, %f1, 0f4086232B;
	@%p2 bra 	$L__BB3_5;
	setp.lt.f64 	%p3, %fd6, 0d0000000000000000;
	add.f64 	%fd46, %fd6, 0d7FF0000000000000;
	selp.f64 	%fd73, 0d0000000000000000, %fd46, %p3;
	setp.geu.f32 	%p4, %f1, 0f40874800;
	@%p4 bra 	$L__BB3_5;
	shr.u32 	%r19, %r5, 31;
	add.s32 	%r20, %r5, %r19;
	shr.s32 	%r21, %r20, 1;
	shl.b32 	%r22, %r21, 20;
	add.s32 	%r23, %r7, %r22;
	mov.b64 	%fd47, {%r6, %r23};
	sub.s32 	%r24, %r5, %r21;
	shl.b32 	%r25, %r24, 20;
	add.s32 	%r26, %r25, 1072693248;
	mov.b32 	%r27, 0;
	mov.b64 	%fd48, {%r27, %r26};
	mul.f64 	%fd73, %fd48, %fd47;
$L__BB3_5:
	sub.f64 	%fd49, %fd5, %fd17;
	mul.f64 	%fd50, %fd49, 0dBFE0000000000000;
	mul.f64 	%fd51, %fd49, %fd50;
	div.rn.f64 	%fd11, %fd51, %fd2;
	fma.rn.f64 	%fd52, %fd11, 0d3FF71547652B82FE, 0d4338000000000000;
	{
	.reg .b32 %temp; 
	mov.b64 	{%r8, %temp}, %fd52;
	}
	mov.f64 	%fd53, 0dC338000000000000;
	add.rn.f64 	%fd54, %fd52, %fd53;
	fma.rn.f64 	%fd55, %fd54, 0dBFE62E42FEFA39EF, %fd11;
	fma.rn.f64 	%fd56, %fd54, 0dBC7ABC9E3B39803F, %fd55;
	fma.rn.f64 	%fd57, %fd56, 0d3E5ADE1569CE2BDF, 0d3E928AF3FCA213EA;
	fma.rn.f64 	%fd58, %fd57, %fd56, 0d3EC71DEE62401315;
	fma.rn.f64 	%fd59, %fd58, %fd56, 0d3EFA01997C89EB71;
	fma.rn.f64 	%fd60, %fd59, %fd56, 0d3F2A01A014761F65;
	fma.rn.f64 	%fd61, %fd60, %fd56, 0d3F56C16C1852B7AF;
	fma.rn.f64 	%fd62, %fd61, %fd56, 0d3F81111111122322;
	fma.rn.f64 	%fd63, %fd62, %fd56, 0d3FA55555555502A1;
	fma.rn.f64 	%fd64, %fd63, %fd56, 0d3FC5555555555511;
	fma.rn.f64 	%fd65, %fd64, %fd56, 0d3FE000000000000B;
	fma.rn.f64 	%fd66, %fd65, %fd56, 0d3FF0000000000000;
	fma.rn.f64 	%fd67, %fd66, %fd56, 0d3FF0000000000000;
	{
	.reg .b32 %temp; 
	mov.b64 	{%r9, %temp}, %fd67;
	}
	{
	.reg .b32 %temp; 
	mov.b64 	{%temp, %r10}, %fd67;
	}
	shl.b32 	%r28, %r8, 20;
	add.s32 	%r29, %r28, %r10;
	mov.b64 	%fd74, {%r9, %r29};
	{
	.reg .b32 %temp; 
	mov.b64 	{%temp, %r30}, %fd11;
	}
	mov.b32 	%f4, %r30;
	abs.f32 	%f2, %f4;
	setp.lt.f32 	%p5, %f2, 0f4086232B;
	@%p5 bra 	$L__BB3_8;
	setp.lt.f64 	%p6, %fd11, 0d0000000000000000;
	add.f64 	%fd68, %fd11, 0d7FF0000000000000;
	selp.f64 	%fd74, 0d0000000000000000, %fd68, %p6;
	setp.geu.f32 	%p7, %f2, 0f40874800;
	@%p7 bra 	$L__BB3_8;
	shr.u32 	%r31, %r8, 31;
	add.s32 	%r32, %r8, %r31;
	shr.s32 	%r33, %r32, 1;
	shl.b32 	%r34, %r33, 20;
	add.s32 	%r35, %r10, %r34;
	mov.b64 	%fd69, {%r9, %r35};
	sub.s32 	%r36, %r8, %r33;
	shl.b32 	%r37, %r36, 20;
	add.s32 	%r38, %r37, 1072693248;
	mov.b32 	%r39, 0;
	mov.b64 	%fd70, {%r39, %r38};
	mul.f64 	%fd74, %fd70, %fd69;
$L__BB3_8:
	mul.f64 	%fd71, %fd3, %fd73;
	mul.wide.s32 	%rd9, %r40, 8;
	add.s64 	%rd10, %rd2, %rd9;
	st.global.f64 	[%rd10], %fd71;
	mul.f64 	%fd72, %fd4, %fd74;
	add.s64 	%rd11, %rd3, %rd9;
	st.global.f64 	[%rd11], %fd72;
	add.s32 	%r40, %r40, %r3;
	setp.lt.s32 	%p8, %r40, %r12;
	@%p8 bra 	$L__BB3_2;
$L__BB3_9:
	ret;

}


// ===== COMPILED SASS (sm_100) =====

	.target	sm_100

	.elftype	@"ET_EXEC"


//--------------------- .note.nv.tkinfo           --------------------------
	.section	.note.nv.tkinfo,"",@"SHT_NOTE"
	.sectionflags	@"SHF_NOTE_NV_TKINFO"
	.tkinfo
        /*0018*/ 	.word	0x00000002
        /*0030*/ 	.string	""
        /*0030*/ 	.string	"ptxas"
        /*0030*/ 	.string	"Cuda compilation tools, release 13.0, V13.0.88"
        /*0030*/ 	.string	"Build cuda_13.0.r13.0/compiler.36424714_0"
        /*0030*/ 	.string	"-arch sm_100 -m 64 "



//--------------------- .note.nv.cuinfo           --------------------------
	.section	.note.nv.cuinfo,"",@"SHT_NOTE"
	.sectionflags	@"SHF_NOTE_NV_CUINFO"
        /*0018*/ 	.short	0x0002
        /*001a*/ 	.short	0x0064
        /*001c*/ 	.short	0x0082
	.zero		2


//--------------------- .nv.info                  --------------------------
	.section	.nv.info,"",@"SHT_CUDA_INFO"
	.align	4


	//----- nvinfo : EIATTR_REGCOUNT
	.align		4
        /*0000*/ 	.byte	0x04, 0x2f
        /*0002*/ 	.short	(.L_1 - .L_0)
	.align		4
.L_0:
        /*0004*/ 	.word	index@(_ZN14implicit_fused14moments_kernelIdEEvPKT_S3_iiS1_PS1_S4_S4_)
        /*0008*/ 	.word	0x0000001e


	//----- nvinfo : EIATTR_FRAME_SIZE
	.align		4
.L_1:
        /*000c*/ 	.byte	0x04, 0x11
        /*000e*/ 	.short	(.L_3 - .L_2)
	.align		4
.L_2:
        /*0010*/ 	.word	index@($__internal_6_$__cuda_sm20_div_rn_f64_full)
        /*0014*/ 	.word	0x00000000


	//----- nvinfo : EIATTR_FRAME_SIZE
	.align		4
.L_3:
        /*0018*/ 	.byte	0x04, 0x11
        /*001a*/ 	.short	(.L_5 - .L_4)
	.align		4
.L_4:
        /*001c*/ 	.word	index@(_ZN14implicit_fused14moments_kernelIdEEvPKT_S3_iiS1_PS1_S4_S4_)
        /*0020*/ 	.word	0x00000000


	//----- nvinfo : EIATTR_REGCOUNT
	.align		4
.L_5:
        /*0024*/ 	.byte	0x04, 0x2f
        /*0026*/ 	.short	(.L_7 - .L_6)
	.align		4
.L_6:
        /*0028*/ 	.word	index@(_ZN14implicit_fused24build_tridiag_rhs_kernelIdEEvPKT_S3_S3_S3_S3_S3_S3_iiS1_S1_S1_S1_PS1_S4_S4_S4_)
        /*002c*/ 	.word	0x0000002e


	//----- nvinfo : EIATTR_FRAME_SIZE
	.align		4
.L_7:
        /*0030*/ 	.byte	0x04, 0x11
        /*0032*/ 	.short	(.L_9 - .L_8)
	.align		4
.L_8:
        /*0034*/ 	.word	index@($__internal_5_$__cuda_sm20_dsqrt_rn_f64_mediumpath_v1)
        /*0038*/ 	.word	0x00000000


	//----- nvinfo : EIATTR_FRAME_SIZE
	.align		4
.L_9:
        /*003c*/ 	.byte	0x04, 0x11
        /*003e*/ 	.short	(.L_11 - .L_10)
	.align		4
.L_10:
        /*0040*/ 	.word	index@($__internal_4_$__cuda_sm20_drsqrt_f64_slowpath_v2)
        /*0044*/ 	.word	0x00000000


	//----- nvinfo : EIATTR_FRAME_SIZE
	.align		4
.L_11:
        /*0048*/ 	.byte	0x04, 0x11
        /*004a*/ 	.short	(.L_13 - .L_12)
	.align		4
.L_12:
        /*004c*/ 	.word	index@($__internal_3_$__cuda_sm20_div_rn_f64_full)
        /*0050*/ 	.word	0x00000000


	//----- nvinfo : EIATTR_FRAME_SIZE
	.align		4
.L_13:
        /*0054*/ 	.byte	0x04, 0x11
        /*0056*/ 	.short	(.L_15 - .L_14)
	.align		4
.L_14:
        /*0058*/ 	.word	index@(_ZN14implicit_fused24build_tridiag_rhs_kernelIdEEvPKT_S3_S3_S3_S3_S3_S3_iiS1_S1_S1_S1_PS1_S4_S4_S4_)
        /*005c*/ 	.word	0x00000000


	//----- nvinfo : EIATTR_REGCOUNT
	.align		4
.L_15:
        /*0060*/ 	.byte	0x04, 0x2f
        /*0062*/ 	.short	(.L_17 - .L_16)
	.align		4
.L_16:
        /*0064*/ 	.word	index@(_ZN14implicit_fused31tdma_solve_and_writeback_kernelIdEEvPKT_PS1_S3_S3_S4_S4_S4_S4_iiS4_)
        /*0068*/ 	.word	0x00000028


	//----- nvinfo : EIATTR_FRAME_SIZE
	.align		4
.L_17:
        /*006c*/ 	.byte	0x04, 0x11
        /*006e*/ 	.short	(.L_19 - .L_18)
	.align		4
.L_18:
        /*0070*/ 	.word	index@($__internal_2_$__cuda_sm20_div_rn_f64_full)
        /*0074*/ 	.word	0x00000000


	//----- nvinfo : EIATTR_FRAME_SIZE
	.align		4
.L_19:
        /*0078*/ 	.byte	0x04, 0x11
        /*007a*/ 	.short	(.L_21 - .L_20)
	.align		4
.L_20:
        /*007c*/ 	.word	index@(_ZN14implicit_fused31tdma_solve_and_writeback_kernelIdEEvPKT_PS1_S3_S3_S4_S4_S4_S4_iiS4_)
        /*0080*/ 	.word	0x00000000


	//----- nvinfo : EIATTR_REGCOUNT
	.align		4
.L_21:
        /*0084*/ 	.byte	0x04, 0x2f
        /*0086*/ 	.short	(.L_23 - .L_22)
	.align		4
.L_22:
        /*0088*/ 	.word	index@(_ZN14implicit_fused23boundary_maxwell_kernelIdEEvPKT_iS1_S1_S1_S1_S1_S1_S1_PS1_S4_)
        /*008c*/ 	.word	0x00000028


	//----- nvinfo : EIATTR_FRAME_SIZE
	.align		4
.L_23:
        /*0090*/ 	.byte	0x04, 0x11
        /*0092*/ 	.short	(.L_25 - .L_24)
	.align		4
.L_24:
        /*0094*/ 	.word	index@($__internal_1_$__cuda_sm20_drsqrt_f64_slowpath_v2)
        /*0098*/ 	.word	0x00000000


	//----- nvinfo : EIATTR_FRAME_SIZE
	.align		4
.L_25:
        /*009c*/ 	.byte	0x04, 0x11
        /*009e*/ 	.short	(.L_27 - .L_26)
	.align		4
.L_26:
        /*00a0*/ 	.word	index@($__internal_0_$__cuda_sm20_div_rn_f64_full)
        /*00a4*/ 	.word	0x00000000


	//----- nvinfo : EIATTR_FRAME_SIZE
	.align		4
.L_27:
        /*00a8*/ 	.byte	0x04, 0x11
        /*00aa*/ 	.short	(.L_29 - .L_28)
	.align		4
.L_28:
        /*00ac*/ 	.word	index@(_ZN14implicit_fused23boundary_maxwell_kernelIdEEvPKT_iS1_S1_S1_S1_S1_S1_S1_PS1_S4_)
        /*00b0*/ 	.word	0x00000000


	//----- nvinfo : EIATTR_MIN_STACK_SIZE
	.align		4
.L_29:
        /*00b4*/ 	.byte	0x04, 0x12
        /*00b6*/ 	.short	(.L_31 - .L_30)
	.align		4
.L_30:
        /*00b8*/ 	.word	index@(_ZN14implicit_fused23boundary_maxwell_kernelIdEEvPKT_iS1_S1_S1_S1_S1_S1_S1_PS1_S4_)
        /*00bc*/ 	.word	0x00000000


	//----- nvinfo : EIATTR_MIN_STACK_SIZE
	.align		4
.L_31:
        /*00c0*/ 	.byte	0x04, 0x12
        /*00c2*/ 	.short	(.L_33 - .L_32)
	.align		4
.L_32:
        /*00c4*/ 	.word	index@(_ZN14implicit_fused31tdma_solve_and_writeback_kernelIdEEvPKT_PS1_S3_S3_S4_S4_S4_S4_iiS4_)
        /*00c8*/ 	.word	0x00000000


	//----- nvinfo : EIATTR_MIN_STACK_SIZE
	.align		4
.L_33:
        /*00cc*/ 	.byte	0x04, 0x12
        /*00ce*/ 	.short	(.L_35 - .L_34)
	.align		4
.L_34:
        /*00d0*/ 	.word	index@(_ZN14implicit_fused24build_tridiag_rhs_kernelIdEEvPKT_S3_S3_S3_S3_S3_S3_iiS1_S1_S1_S1_PS1_S4_S4_S4_)
        /*00d4*/ 	.word	0x00000000


	//----- nvinfo : EIATTR_MIN_STACK_SIZE
	.align		4
.L_35:
        /*00d8*/ 	.byte	0x04, 0x12
        /*00da*/ 	.short	(.L_37 - .L_36)
	.align		4
.L_36:
        /*00dc*/ 	.word	index@(_ZN14implicit_fused14moments_kernelIdEEvPKT_S3_iiS1_PS1_S4_S4_)
        /*00e0*/ 	.word	0x00000000
.L_37:


//--------------------- .nv.compat                --------------------------
	.section	.nv.compat,"",@"SHT_CUDA_COMPAT_INFO"
	.align	4
        /*0000*/ 	.byte	0x02, 0x09, 0x00, 0x00, 0x02, 0x02, 0x01, 0x00, 0x02, 0x05, 0x05, 0x00, 0x03, 0x07, 0x01, 0x01
        /*0010*/ 	.byte	0x02, 0x03, 0x00, 0x00, 0x02, 0x06, 0x01, 0x00, 0x04, 0x0b, 0x08, 0x00, 0x01, 0x00, 0x00, 0x00
        /*0020*/ 	.byte	0x00, 0x00, 0x00, 0x00


//--------------------- .nv.info._ZN14implicit_fused23boundary_maxwell_kernelIdEEvPKT_iS1_S1_S1_S1_S1_S1_S1_PS1_S4_ --------------------------
	.section	.nv.info._ZN14implicit_fused23boundary_maxwell_kernelIdEEvPKT_iS1_S1_S1_S1_S1_S1_S1_PS1_S4_,"",@"SHT_CUDA_INFO"
	.sectionflags	@""
	.align	4


	//----- nvinfo : EIATTR_CUDA_API_VERSION
	.align		4
        /*0000*/ 	.byte	0x04, 0x37
        /*0002*/ 	.short	(.L_39 - .L_38)
.L_38:
        /*0004*/ 	.word	0x00000082


	//----- nvinfo : EIATTR_KPARAM_INFO
	.align		4
.L_39:
        /*0008*/ 	.byte	0x04, 0x17
        /*000a*/ 	.short	(.L_41 - .L_40)
.L_40:
        /*000c*/ 	.word	0x00000000
        /*0010*/ 	.short	0x000a
        /*0012*/ 	.short	0x0050
        /*0014*/ 	.byte	0x00, 0xf5, 0x21, 0x00


	//----- nvinfo : EIATTR_KPARAM_INFO
	.align		4
.L_41:
        /*0018*/ 	.byte	0x04, 0x17
        /*001a*/ 	.short	(.L_43 - .L_42)
.L_42:
        /*001c*/ 	.word	0x00000000
        /*0020*/ 	.short	0x0009
        /*0022*/ 	.short	0x0048
        /*0024*/ 	.byte	0x00, 0xf5, 0x21, 0x00


	//----- nvinfo : EIATTR_KPARAM_INFO
	.align		4
.L_43:
        /*0028*/ 	.byte	0x04, 0x17
        /*002a*/ 	.short	(.L_45 - .L_44)
.L_44:
        /*002c*/ 	.word	0x00000000
        /*0030*/ 	.short	0x0008
        /*0032*/ 	.short	0x0040
        /*0034*/ 	.byte	0x00, 0xf0, 0x21, 0x00


	//----- nvinfo : EIATTR_KPARAM_INFO
	.align		4
.L_45:
        /*0038*/ 	.byte	0x04, 0x17
        /*003a*/ 	.short	(.L_47 - .L_46)
.L_46:
        /*003c*/ 	.word	0x00000000
        /*0040*/ 	.short	0x0007
        /*0042*/ 	.short	0x0038
        /*0044*/ 	.byte	0x00, 0xf0, 0x21, 0x00


	//----- nvinfo : EIATTR_KPARAM_INFO
	.align		4
.L_47:
        /*0048*/ 	.byte	0x04, 0x17
        /*004a*/ 	.short	(.L_49 - .L_48)
.L_48:
        /*004c*/ 	.word	0x00000000
        /*0050*/ 	.short	0x0006
        /*0052*/ 	.short	0x0030
        /*0054*/ 	.byte	0x00, 0xf0, 0x21, 0x00


	//----- nvinfo : EIATTR_KPARAM_INFO
	.align		4
.L_49:
        /*0058*/ 	.byte	0x04, 0x17
        /*005a*/ 	.short	(.L_51 - .L_50)
.L_50:
        /*005c*/ 	.word	0x00000000
        /*0060*/ 	.short	0x0005
        /*0062*/ 	.short	0x0028
        /*0064*/ 	.byte	0x00, 0xf0, 0x21, 0x00


	//----- nvinfo : EIATTR_KPARAM_INFO
	.align		4
.L_51:
        /*0068*/ 	.byte	0x04, 0x17
        /*006a*/ 	.short	(.L_53 - .L_52)
.L_52:
        /*006c*/ 	.word	0x00000000
        /*0070*/ 	.short	0x0004
        /*0072*/ 	.short	0x0020
        /*0074*/ 	.byte	0x00, 0xf0, 0x21, 0x00


	//----- nvinfo : EIATTR_KPARAM_INFO
	.align		4
.L_53:
        /*0078*/ 	.byte	0x04, 0x17
        /*007a*/ 	.short	(.L_55 - .L_54)
.L_54:
        /*007c*/ 	.word	0x00000000
        /*0080*/ 	.short	0x0003
        /*0082*/ 	.short	0x0018
        /*0084*/ 	.byte	0x00, 0xf0, 0x21, 0x00


	//----- nvinfo : EIATTR_KPARAM_INFO
	.align		4
.L_55:
        /*0088*/ 	.byte	0x04, 0x17
        /*008a*/ 	.short	(.L_57 - .L_56)
.L_56:
        /*008c*/ 	.word	0x00000000
        /*0090*/ 	.short	0x0002
        /*0092*/ 	.short	0x0010
        /*0094*/ 	.byte	0x00, 0xf0, 0x21, 0x00


	//----- nvinfo : EIATTR_KPARAM_INFO
	.align		4
.L_57:
        /*0098*/ 	.byte	0x04, 0x17
        /*009a*/ 	.short	(.L_59 - .L_58)
.L_58:
        /*009c*/ 	.word	0x00000000
        /*00a0*/ 	.short	0x0001
        /*00a2*/ 	.short	0x0008
        /*00a4*/ 	.byte	0x00, 0xf0, 0x11, 0x00


	//----- nvinfo : EIATTR_KPARAM_INFO
	.align		4
.L_59:
        /*00a8*/ 	.byte	0x04, 0x17
        /*00aa*/ 	.short	(.L_61 - .L_60)
.L_60:
        /*00ac*/ 	.word	0x00000000
        /*00b0*/ 	.short	0x0000
        /*00b2*/ 	.short	0x0000
        /*00b4*/ 	.byte	0x00, 0xf5, 0x21, 0x00


	//----- nvinfo : EIATTR_SPARSE_MMA_MASK
	.align		4
.L_61:
        /*00b8*/ 	.byte	0x03, 0x50
        /*00ba*/ 	.short	0x0000


	//----- nvinfo : EIATTR_MAXREG_COUNT
	.align		4
        /*00bc*/ 	.byte	0x03, 0x1b
        /*00be*/ 	.short	0x00ff


	//----- nvinfo : EIATTR_MERCURY_ISA_VERSION
	.align		4
        /*00c0*/ 	.byte	0x03, 0x5f
        /*00c2*/ 	.short	0x0101


	//----- nvinfo : EIATTR_VRC_CTA_INIT_COUNT
	.align		4
        /*00c4*/ 	.byte	0x02, 0x4a
	.zero		1
	.zero		1


	//----- nvinfo : EIATTR_EXIT_INSTR_OFFSETS
	.align		4
        /*00c8*/ 	.byte	0x04, 0x1c
        /*00ca*/ 	.short	(.L_63 - .L_62)


	//   ....[0]....
.L_62:
        /*00cc*/ 	.word	0x00000410


	//   ....[1]....
        /*00d0*/ 	.word	0x00001050


	//----- nvinfo : EIATTR_CRS_STACK_SIZE
	.align		4
.L_63:
        /*00d4*/ 	.byte	0x04, 0x1e
        /*00d6*/ 	.short	(.L_65 - .L_64)
.L_64:
        /*00d8*/ 	.word	0x00000000


	//----- nvinfo : EIATTR_CBANK_PARAM_SIZE
	.align		4
.L_65:
        /*00dc*/ 	.byte	0x03, 0x19
        /*00de*/ 	.short	0x0058


	//----- nvinfo : EIATTR_PARAM_CBANK
	.align		4
        /*00e0*/ 	.byte	0x04, 0x0a
        /*00e2*/ 	.short	(.L_67 - .L_66)
	.align		4
.L_66:
        /*00e4*/ 	.word	index@(.nv.constant0._ZN14implicit_fused23boundary_maxwell_kernelIdEEvPKT_iS1_S1_S1_S1_S1_S1_S1_PS1_S4_)
        /*00e8*/ 	.short	0x0380
        /*00ea*/ 	.short	0x0058


	//----- nvinfo : EIATTR_SW_WAR
	.align		4
.L_67:
        /*00ec*/ 	.byte	0x04, 0x36
        /*00ee*/ 	.short	(.L_69 - .L_68)
.L_68:
        /*00f0*/ 	.word	0x00000008
.L_69:


//--------------------- .nv.info._ZN14implicit_fused31tdma_solve_and_writeback_kernelIdEEvPKT_PS1_S3_S3_S4_S4_S4_S4_iiS4_ --------------------------
	.section	.nv.info._ZN14implicit_fused31tdma_solve_and_writeback_kernelIdEEvPKT_PS1_S3_S3_S4_S4_S4_S4_iiS4_,"",@"SHT_CUDA_INFO"
	.sectionflags	@""
	.align	4


	//----- nvinfo : EIATTR_CUDA_API_VERSION
	.align		4
        /*0000*/ 	.byte	0x04, 0x37
        /*0002*/ 	.short	(.L_71 - .L_70)
.L_70:
        /*0004*/ 	.word	0x00000082


	//----- nvinfo : EIATTR_KPARAM_INFO
	.align		4
.L_71:
        /*0008*/ 	.byte	0x04, 0x17
        /*000a*/ 	.short	(.L_73 - .L_72)
.L_72:
        /*000c*/ 	.word	0x00000000
        /*0010*/ 	.short	0x000a
        /*0012*/ 	.short	0x0048
        /*0014*/ 	.byte	0x00, 0xf5, 0x21, 0x00


	//----- nvinfo : EIATTR_KPARAM_INFO
	.align		4
.L_73:
        /*0018*/ 	.byte	0x04, 0x17
        /*001a*/ 	.short	(.L_75 - .L_74)
.L_74:
        /*001c*/ 	.word	0x00000000
        /*0020*/ 	.short	0x0009
        /*0022*/ 	.short	0x0044
        /*0024*/ 	.byte	0x00, 0xf0, 0x11, 0x00


	//----- nvinfo : EIATTR_KPARAM_INFO
	.align		4
.L_75:
        /*0028*/ 	.byte	0x04, 0x17
        /*002a*/ 	.short	(.L_77 - .L_76)
.L_76:
        /*002c*/ 	.word	0x00000000
        /*0030*/ 	.short	0x0008
        /*0032*/ 	.short	0x0040
        /*0034*/ 	.byte	0x00, 0xf0, 0x11, 0x00


	//----- nvinfo : EIATTR_KPARAM_INFO
	.align		4
.L_77:
        /*0038*/ 	.byte	0x04, 0x17
        /*003a*/ 	.short	(.L_79 - .L_78)
.L_78:
        /*003c*/ 	.word	0x00000000
        /*0040*/ 	.short	0x0007
        /*0042*/ 	.short	0x0038
        /*0044*/ 	.byte	0x00, 0xf5, 0x21, 0x00


	//----- nvinfo : EIATTR_KPARAM_INFO
	.align		4
.L_79:
        /*0048*/ 	.byte	0x04, 0x17
        /*004a*/ 	.short	(.L_81 - .L_80)
.L_80:
        /*004c*/ 	.word	0x00000000
        /*0050*/ 	.short	0x0006
        /*0052*/ 	.short	0x0030
        /*0054*/ 	.byte	0x00, 0xf5, 0x21, 0x00


	//----- nvinfo : EIATTR_KPARAM_INFO
	.align		4
.L_81:
        /*0058*/ 	.byte	0x04, 0x17
        /*005a*/ 	.short	(.L_83 - .L_82)
.L_82:
        /*005c*/ 	.word	0x00000000
        /*0060*/ 	.short	0x0005
        /*0062*/ 	.short	0x0028
        /*0064*/ 	.byte	0x00, 0xf5, 0x21, 0x00


	//----- nvinfo : EIATTR_KPARAM_INFO
	.align		4
.L_83:
        /*0068*/ 	.byte	0x04, 0x17
        /*006a*/ 	.short	(.L_85 - .L_84)
.L_84:
        /*006c*/ 	.word	0x00000000
        /*0070*/ 	.short	0x0004
        /*0072*/ 	.short	0x0020
        /*0074*/ 	.byte	0x00, 0xf5, 0x21, 0x00


	//----- nvinfo : EIATTR_KPARAM_INFO
	.align		4
.L_85:
        /*0078*/ 	.byte	0x04, 0x17
        /*007a*/ 	.short	(.L_87 - .L_86)
.L_86:
        /*007c*/ 	.word	0x00000000
        /*0080*/ 	.short	0x0003
        /*0082*/ 	.short	0x0018
        /*0084*/ 	.byte	0x00, 0xf5, 0x21, 0x00


	//----- nvinfo : EIATTR_KPARAM_INFO
	.align		4
.L_87:
        /*0088*/ 	.byte	0x04, 0x17
        /*008a*/ 	.short	(.L_89 - .L_88)
.L_88:
        /*008c*/ 	.word	0x00000000
        /*0090*/ 	.short	0x0002
        /*0092*/ 	.short	0x0010
        /*0094*/ 	.byte	0x00, 0xf5, 0x21, 0x00


	//----- nvinfo : EIATTR_KPARAM_INFO
	.align		4
.L_89:
        /*0098*/ 	.byte	0x04, 0x17
        /*009a*/ 	.short	(.L_91 - .L_90)
.L_90:
        /*009c*/ 	.word	0x00000000
        /*00a0*/ 	.short	0x0001
        /*00a2*/ 	.short	0x0008
        /*00a4*/ 	.byte	0x00, 0xf5, 0x21, 0x00


	//----- nvinfo : EIATTR_KPARAM_INFO
	.align		4
.L_91:
        /*00a8*/ 	.byte	0x04, 0x17
        /*00aa*/ 	.short	(.L_93 - .L_92)
.L_92:
        /*00ac*/ 	.word	0x00000000
        /*00b0*/ 	.short	0x0000
        /*00b2*/ 	.short	0x0000
        /*00b4*/ 	.byte	0x00, 0xf5, 0x21, 0x00


	//----- nvinfo : EIATTR_SPARSE_MMA_MASK
	.align		4
.L_93:
        /*00b8*/ 	.byte	0x03, 0x50
        /*00ba*/ 	.short	0x0000


	//----- nvinfo : EIATTR_MAXREG_COUNT
	.align		4
        /*00bc*/ 	.byte	0x03, 0x1b
        /*00be*/ 	.short	0x00ff


	//----- nvinfo : EIATTR_MERCURY_ISA_VERSION
	.align		4
        /*00c0*/ 	.byte	0x03, 0x5f
        /*00c2*/ 	.short	0x0101


	//----- nvinfo : EIATTR_VRC_CTA_INIT_COUNT
	.align		4
        /*00c4*/ 	.byte	0x02, 0x4a
	.zero		1
	.zero		1


	//----- nvinfo : EIATTR_EXIT_INSTR_OFFSETS
	.align		4
        /*00c8*/ 	.byte	0x04, 0x1c
        /*00ca*/ 	.short	(.L_95 - .L_94)


	//   ....[0]....
.L_94:
        /*00cc*/ 	.word	0x00000050


	//   ....[1]....
        /*00d0*/ 	.word	0x00000080


	//   ....[2]....
        /*00d4*/ 	.word	0x00004980


	//----- nvinfo : EIATTR_CRS_STACK_SIZE
	.align		4
.L_95:
        /*00d8*/ 	.byte	0x04, 0x1e
        /*00da*/ 	.short	(.L_97 - .L_96)
.L_96:
        /*00dc*/ 	.word	0x00000000


	//----- nvinfo : EIATTR_CBANK_PARAM_SIZE
	.align		4
.L_97:
        /*00e0*/ 	.byte	0x03, 0x19
        /*00e2*/ 	.short	0x0050


	//----- nvinfo : EIATTR_PARAM_CBANK
	.align		4
        /*00e4*/ 	.byte	0x04, 0x0a
        /*00e6*/ 	.short	(.L_99 - .L_98)
	.align		4
.L_98:
        /*00e8*/ 	.word	index@(.nv.constant0._ZN14implicit_fused31tdma_solve_and_writeback_kernelIdEEvPKT_PS1_S3_S3_S4_S4_S4_S4_iiS4_)
        /*00ec*/ 	.short	0x0380
        /*00ee*/ 	.short	0x0050


	//----- nvinfo : EIATTR_SW_WAR
	.align		4
.L_99:
        /*00f0*/ 	.byte	0x04, 0x36
        /*00f2*/ 	.short	(.L_101 - .L_100)
.L_100:
        /*00f4*/ 	.word	0x00000008
.L_101:


//--------------------- .nv.info._ZN14implicit_fused24build_tridiag_rhs_kernelIdEEvPKT_S3_S3_S3_S3_S3_S3_iiS1_S1_S1_S1_PS1_S4_S4_S4_ --------------------------
	.section	.nv.info._ZN14implicit_fused24build_tridiag_rhs_kernelIdEEvPKT_S3_S3_S3_S3_S3_S3_iiS1_S1_S1_S1_PS1_S4_S4_S4_,"",@"SHT_CUDA_INFO"
	.sectionflags	@""
	.align	4


	//----- nvinfo : EIATTR_CUDA_API_VERSION
	.align		4
        /*0000*/ 	.byte	0x04, 0x37
        /*0002*/ 	.short	(.L_103 - .L_102)
.L_102:
        /*0004*/ 	.word	0x00000082


	//----- nvinfo : EIATTR_KPARAM_INFO
	.align		4
.L_103:
        /*0008*/ 	.byte	0x04, 0x17
        /*000a*/ 	.short	(.L_105 - .L_104)
.L_104:
        /*000c*/ 	.word	0x00000000
        /*0010*/ 	.short	0x0010
        /*0012*/ 	.short	0x0078
        /*0014*/ 	.byte	0x00, 0xf5, 0x21, 0x00


	//----- nvinfo : EIATTR_KPARAM_INFO
	.align		4
.L_105:
        /*0018*/ 	.byte	0x04, 0x17
        /*001a*/ 	.short	(.L_107 - .L_106)
.L_106:
        /*001c*/ 	.word	0x00000000
        /*0020*/ 	.short	0x000f
        /*0022*/ 	.short	0x0070
        /*0024*/ 	.byte	0x00, 0xf5, 0x21, 0x00


	//----- nvinfo : EIATTR_KPARAM_INFO
	.align		4
.L_107:
        /*0028*/ 	.byte	0x04, 0x17
        /*002a*/ 	.short	(.L_109 - .L_108)
.L_108:
        /*002c*/ 	.word	0x00000000
        /*0030*/ 	.short	0x000e
        /*0032*/ 	.short	0x0068
        /*0034*/ 	.byte	0x00, 0xf5, 0x21, 0x00


	//----- nvinfo : EIATTR_KPARAM_INFO
	.align		4
.L_109:
        /*0038*/ 	.byte	0x04, 0x17
        /*003a*/ 	.short	(.L_111 - .L_110)
.L_110:
        /*003c*/ 	.word	0x00000000
        /*0040*/ 	.short	0x000d
        /*0042*/ 	.short	0x0060
        /*0044*/ 	.byte	0x00, 0xf5, 0x21, 0x00


	//----- nvinfo : EIATTR_KPARAM_INFO
	.align		4
.L_111:
        /*0048*/ 	.byte	0x04, 0x17
        /*004a*/ 	.short	(.L_113 - .L_112)
.L_112:
        /*004c*/ 	.word	0x00000000
        /*0050*/ 	.short	0x000c
        /*0052*/ 	.short	0x0058
        /*0054*/ 	.byte	0x00, 0xf0, 0x21, 0x00


	//----- nvinfo : EIATTR_KPARAM_INFO
	.align		4
.L_113:
        /*0058*/ 	.byte	0x04, 0x17
        /*005a*/ 	.short	(.L_115 - .L_114)
.L_114:
        /*005c*/ 	.word	0x00000000
        /*0060*/ 	.short	0x000b
        /*0062*/ 	.short	0x0050
        /*0064*/ 	.byte	0x00, 0xf0, 0x21, 0x00


	//----- nvinfo : EIATTR_KPARAM_INFO
	.align		4
.L_115:
        /*0068*/ 	.byte	0x04, 0x17
        /*006a*/ 	.short	(.L_117 - .L_116)
.L_116:
        /*006c*/ 	.word	0x00000000
        /*0070*/ 	.short	0x000a
        /*0072*/ 	.short	0x0048
        /*0074*/ 	.byte	0x00, 0xf0, 0x21, 0x00


	//----- nvinfo : EIATTR_KPARAM_INFO
	.align		4
.L_117:
        /*0078*/ 	.byte	0x04, 0x17
        /*007a*/ 	.short	(.L_119 - .L_118)
.L_118:
        /*007c*/ 	.word	0x00000000
        /*0080*/ 	.short	0x0009
        /*0082*/ 	.short	0x0040
        /*0084*/ 	.byte	0x00, 0xf0, 0x21, 0x00


	//----- nvinfo : EIATTR_KPARAM_INFO
	.align		4
.L_119:
        /*0088*/ 	.byte	0x04, 0x17
        /*008a*/ 	.short	(.L_121 - .L_120)
.L_120:
        /*008c*/ 	.word	0x00000000
        /*0090*/ 	.short	0x0008
        /*0092*/ 	.short	0x003c
        /*0094*/ 	.byte	0x00, 0xf0, 0x11, 0x00


	//----- nvinfo : EIATTR_KPARAM_INFO
	.align		4
.L_121:
        /*0098*/ 	.byte	0x04, 0x17
        /*009a*/ 	.short	(.L_123 - .L_122)
.L_122:
        /*009c*/ 	.word	0x00000000
        /*00a0*/ 	.short	0x0007
        /*00a2*/ 	.short	0x0038
        /*00a4*/ 	.byte	0x00, 0xf0, 0x11, 0x00


	//----- nvinfo : EIATTR_KPARAM_INFO
	.align		4
.L_123:
        /*00a8*/ 	.byte	0x04, 0x17
        /*00aa*/ 	.short	(.L_125 - .L_124)
.L_124:
        /*00ac*/ 	.word	0x00000000
        /*00b0*/ 	.short	0x0006
        /*00b2*/ 	.short	0x0030
        /*00b4*/ 	.byte	0x00, 0xf5, 0x21, 0x00


	//----- nvinfo : EIATTR_KPARAM_INFO
	.align		4
.L_125:
        /*00b8*/ 	.byte	0x04, 0x17
        /*00ba*/ 	.short	(.L_127 - .L_126)
.L_126:
        /*00bc*/ 	.word	0x00000000
        /*00c0*/ 	.short	0x0005
        /*00c2*/ 	.short	0x0028
        /*00c4*/ 	.byte	0x00, 0xf5, 0x21, 0x00


	//----- nvinfo : EIATTR_KPARAM_INFO
	.align		4
.L_127:
        /*00c8*/ 	.byte	0x04, 0x17
        /*00ca*/ 	.short	(.L_129 - .L_128)
.L_128:
        /*00cc*/ 	.word	0x00000000
        /*00d0*/ 	.short	0x0004
        /*00d2*/ 	.short	0x0020
        /*00d4*/ 	.byte	0x00, 0xf5, 0x21, 0x00


	//----- nvinfo : EIATTR_KPARAM_INFO
	.align		4
.L_129:
        /*00d8*/ 	.byte	0x04, 0x17
        /*00da*/ 	.short	(.L_131 - .L_130)
.L_130:
        /*00dc*/ 	.word	0x00000000
        /*00e0*/ 	.short	0x0003
        /*00e2*/ 	.short	0x0018
        /*00e4*/ 	.byte	0x00, 0xf5, 0x21, 0x00


	//----- nvinfo : EIATTR_KPARAM_INFO
	.align		4
.L_131:
        /*00e8*/ 	.byte	0x04, 0x17
        /*00ea*/ 	.short	(.L_133 - .L_132)
.L_132:
        /*00ec*/ 	.word	0x00000000
        /*00f0*/ 	.short	0x0002
        /*00f2*/ 	.short	0x0010
        /*00f4*/ 	.byte	0x00, 0xf5, 0x21, 0x00


	//----- nvinfo : EIATTR_KPARAM_INFO
	.align		4
.L_133:
        /*00f8*/ 	.byte	0x04, 0x17
        /*00fa*/ 	.short	(.L_135 - .L_134)
.L_134:
        /*00fc*/ 	.word	0x00000000
        /*0100*/ 	.short	0x0001
        /*0102*/ 	.short	0x0008
        /*0104*/ 	.byte	0x00, 0xf5, 0x21, 0x00


	//----- nvinfo : EIATTR_KPARAM_INFO
	.align		4
.L_135:
        /*0108*/ 	.byte	0x04, 0x17
        /*010a*/ 	.short	(.L_137 - .L_136)
.L_136:
        /*010c*/ 	.word	0x00000000
        /*0110*/ 	.short	0x0000
        /*0112*/ 	.short	0x0000
        /*0114*/ 	.byte	0x00, 0xf5, 0x21, 0x00


	//----- nvinfo : EIATTR_SPARSE_MMA_MASK
	.align		4
.L_137:
        /*0118*/ 	.byte	0x03, 0x50
        /*011a*/ 	.short	0x0000


	//----- nvinfo : EIATTR_MAXREG_COUNT
	.align		4
        /*011c*/ 	.byte	0x03, 0x1b
        /*011e*/ 	.short	0x00ff


	//----- nvinfo : EIATTR_MERCURY_ISA_VERSION
	.align		4
        /*0120*/ 	.byte	0x03, 0x5f
        /*0122*/ 	.short	0x0101


	//----- nvinfo : EIATTR_VRC_CTA_INIT_COUNT
	.align		4
        /*0124*/ 	.byte	0x02, 0x4a
	.zero		1
	.zero		1


	//----- nvinfo : EIATTR_EXIT_INSTR_OFFSETS
	.align		4
        /*0128*/ 	.byte	0x04, 0x1c
        /*012a*/ 	.short	(.L_139 - .L_138)


	//   ....[0]....
.L_138:
        /*012c*/ 	.word	0x00000040


	//   ....[1]....
        /*0130*/ 	.word	0x00000260


	//   ....[2]....
        /*0134*/ 	.word	0x00001370


	//----- nvinfo : EIATTR_CRS_STACK_SIZE
	.align		4
.L_139:
        /*0138*/ 	.byte	0x04, 0x1e
        /*013a*/ 	.short	(.L_141 - .L_140)
.L_140:
        /*013c*/ 	.word	0x00000000


	//----- nvinfo : EIATTR_CBANK_PARAM_SIZE
	.align		4
.L_141:
        /*0140*/ 	.byte	0x03, 0x19
        /*0142*/ 	.short	0x0080


	//----- nvinfo : EIATTR_PARAM_CBANK
	.align		4
        /*0144*/ 	.byte	0x04, 0x0a
        /*0146*/ 	.short	(.L_143 - .L_142)
	.align		4
.L_142:
        /*0148*/ 	.word	index@(.nv.constant0._ZN14implicit_fused24build_tridiag_rhs_kernelIdEEvPKT_S3_S3_S3_S3_S3_S3_iiS1_S1_S1_S1_PS1_S4_S4_S4_)
        /*014c*/ 	.short	0x0380
        /*014e*/ 	.short	0x0080


	//----- nvinfo : EIATTR_SW_WAR
	.align		4
.L_143:
        /*0150*/ 	.byte	0x04, 0x36
        /*0152*/ 	.short	(.L_145 - .L_144)
.L_144:
        /*0154*/ 	.word	0x00000008
.L_145:


//--------------------- .nv.info._ZN14implicit_fused14moments_kernelIdEEvPKT_S3_iiS1_PS1_S4_S4_ --------------------------
	.section	.nv.info._ZN14implicit_fused14moments_kernelIdEEvPKT_S3_iiS1_PS1_S4_S4_,"",@"SHT_CUDA_INFO"
	.sectionflags	@""
	.align	4


	//----- nvinfo : EIATTR_CUDA_API_VERSION
	.align		4
        /*0000*/ 	.byte	0x04, 0x37
        /*0002*/ 	.short	(.L_147 - .L_146)
.L_146:
        /*0004*/ 	.word	0x00000082


	//----- nvinfo : EIATTR_KPARAM_INFO
	.align		4
.L_147:
        /*0008*/ 	.byte	0x04, 0x17
        /*000a*/ 	.short	(.L_149 - .L_148)
.L_148:
        /*000c*/ 	.word	0x00000000
        /*0010*/ 	.short	0x0007
        /*0012*/ 	.short	0x0030
        /*0014*/ 	.byte	0x00, 0xf5, 0x21, 0x00


	//----- nvinfo : EIATTR_KPARAM_INFO
	.align		4
.L_149:
        /*0018*/ 	.byte	0x04, 0x17
        /*001a*/ 	.short	(.L_151 - .L_150)
.L_150:
        /*001c*/ 	.word	0x00000000
        /*0020*/ 	.short	0x0006
        /*0022*/ 	.short	0x0028
        /*0024*/ 	.byte	0x00, 0xf5, 0x21, 0x00


	//----- nvinfo : EIATTR_KPARAM_INFO
	.align		4
.L_151:
        /*0028*/ 	.byte	0x04, 0x17
        /*002a*/ 	.short	(.L_153 - .L_152)
.L_152:
        /*002c*/ 	.word	0x00000000
        /*0030*/ 	.short	0x0005
        /*0032*/ 	.short	0x0020
        /*0034*/ 	.byte	0x00, 0xf5, 0x21, 0x00


	//----- nvinfo : EIATTR_KPARAM_INFO
	.align		4
.L_153:
        /*0038*/ 	.byte	0x04, 0x17
        /*003a*/ 	.short	(.L_155 - .L_154)
.L_154:
        /*003c*/ 	.word	0x00000000
        /*0040*/ 	.short	0x0004
        /*0042*/ 	.short	0x0018
        /*0044*/ 	.byte	0x00, 0xf0, 0x21, 0x00


	//----- nvinfo : EIATTR_KPARAM_INFO
	.align		4
.L_155:
        /*0048*/ 	.byte	0x04, 0x17
        /*004a*/ 	.short	(.L_157 - .L_156)
.L_156:
        /*004c*/ 	.word	0x00000000
        /*0050*/ 	.short	0x0003
        /*0052*/ 	.short	0x0014
        /*0054*/ 	.byte	0x00, 0xf0, 0x11, 0x00


	//----- nvinfo : EIATTR_KPARAM_INFO
	.align		4
.L_157:
        /*0058*/ 	.byte	0x04, 0x17
        /*005a*/ 	.short	(.L_159 - .L_158)
.L_158:
        /*005c*/ 	.word	0x00000000
        /*0060*/ 	.short	0x0002
        /*0062*/ 	.short	0x0010
        /*0064*/ 	.byte	0x00, 0xf0, 0x11, 0x00


	//----- nvinfo : EIATTR_KPARAM_INFO
	.align		4
.L_159:
        /*0068*/ 	.byte	0x04, 0x17
        /*006a*/ 	.short	(.L_161 - .L_160)
.L_160:
        /*006c*/ 	.word	0x00000000
        /*0070*/ 	.short	0x0001
        /*0072*/ 	.short	0x0008
        /*0074*/ 	.byte	0x00, 0xf5, 0x21, 0x00


	//----- nvinfo : EIATTR_KPARAM_INFO
	.align		4
.L_161:
        /*0078*/ 	.byte	0x04, 0x17
        /*007a*/ 	.short	(.L_163 - .L_162)
.L_162:
        /*007c*/ 	.word	0x00000000
        /*0080*/ 	.short	0x0000
        /*0082*/ 	.short	0x0000
        /*0084*/ 	.byte	0x00, 0xf5, 0x21, 0x00


	//----- nvinfo : EIATTR_SPARSE_MMA_MASK
	.align		4
.L_163:
        /*0088*/ 	.byte	0x03, 0x50
        /*008a*/ 	.short	0x0000


	//----- nvinfo : EIATTR_MAXREG_COUNT
	.align		4
        /*008c*/ 	.byte	0x03, 0x1b
        /*008e*/ 	.short	0x00ff


	//----- nvinfo : EIATTR_NUM_BARRIERS
	.align		4
        /*0090*/ 	.byte	0x02, 0x4c
        /*0092*/ 	.byte	0x01
	.zero		1


	//----- nvinfo : EIATTR_MERCURY_ISA_VERSION
	.align		4
        /*0094*/ 	.byte	0x03, 0x5f
        /*0096*/ 	.short	0x0101


	//----- nvinfo : EIATTR_VRC_CTA_INIT_COUNT
	.align		4
        /*0098*/ 	.byte	0x02, 0x4a
	.zero		1
	.zero		1


	//----- nvinfo : EIATTR_EXIT_INSTR_OFFSETS
	.align		4
        /*009c*/ 	.byte	0x04, 0x1c
        /*009e*/ 	.short	(.L_165 - .L_164)


	//   ....[0]....
.L_164:
        /*00a0*/ 	.word	0x00000040


	//   ....[1]....
        /*00a4*/ 	.word	0x00000480


	//   ....[2]....
        /*00a8*/ 	.word	0x000008c0


	//----- nvinfo : EIATTR_CRS_STACK_SIZE
	.align		4
.L_165:
        /*00ac*/ 	.byte	0x04, 0x1e
        /*00ae*/ 	.short	(.L_167 - .L_166)
.L_166:
        /*00b0*/ 	.word	0x00000000


	//----- nvinfo : EIATTR_CBANK_PARAM_SIZE
	.align		4
.L_167:
        /*00b4*/ 	.byte	0x03, 0x19
        /*00b6*/ 	.short	0x0038


	//----- nvinfo : EIATTR_PARAM_CBANK
	.align		4
        /*00b8*/ 	.byte	0x04, 0x0a
        /*00ba*/ 	.short	(.L_169 - .L_168)
	.align		4
.L_168:
        /*00bc*/ 	.word	index@(.nv.constant0._ZN14implicit_fused14moments_kernelIdEEvPKT_S3_iiS1_PS1_S4_S4_)
        /*00c0*/ 	.short	0x0380
        /*00c2*/ 	.short	0x0038


	//----- nvinfo : EIATTR_SW_WAR
	.align		4
.L_169:
        /*00c4*/ 	.byte	0x04, 0x36
        /*00c6*/ 	.short	(.L_171 - .L_170)
.L_170:
        /*00c8*/ 	.word	0x00000008
.L_171:


//--------------------- .nv.callgraph             --------------------------
	.section	.nv.callgraph,"",@"SHT_CUDA_CALLGRAPH"
	.align	4
	.sectionentsize	8
	.align		4
        /*0000*/ 	.word	0x00000000
	.align		4
        /*0004*/ 	.word	0xffffffff
	.align		4
        /*0008*/ 	.word	0x00000000
	.align		4
        /*000c*/ 	.word	0xfffffffe
	.align		4
        /*0010*/ 	.word	0x00000000
	.align		4
        /*0014*/ 	.word	0xfffffffd
	.align		4
        /*0018*/ 	.word	0x00000000
	.align		4
        /*001c*/ 	.word	0xfffffffc


//--------------------- .text._ZN14implicit_fused23boundary_maxwell_kernelIdEEvPKT_iS1_S1_S1_S1_S1_S1_S1_PS1_S4_ --------------------------
	.section	.text._ZN14implicit_fused23boundary_maxwell_kernelIdEEvPKT_iS1_S1_S1_S1_S1_S1_S1_PS1_S4_,"ax",@progbits
	.align	128
        .global         _ZN14implicit_fused23boundary_maxwell_kernelIdEEvPKT_iS1_S1_S1_S1_S1_S1_S1_PS1_S4_
        .type           _ZN14implicit_fused23boundary_maxwell_kernelIdEEvPKT_iS1_S1_S1_S1_S1_S1_S1_PS1_S4_,@function
        .size           _ZN14implicit_fused23boundary_maxwell_kernelIdEEvPKT_iS1_S1_S1_S1_S1_S1_S1_PS1_S4_,(.L_x_107 - _ZN14implicit_fused23boundary_maxwell_kernelIdEEvPKT_iS1_S1_S1_S1_S1_S1_S1_PS1_S4_)
        .other          _ZN14implicit_fused23boundary_maxwell_kernelIdEEvPKT_iS1_S1_S1_S1_S1_S1_S1_PS1_S4_,@"STO_CUDA_ENTRY STV_DEFAULT"
_ZN14implicit_fused23boundary_maxwell_kernelIdEEvPKT_iS1_S1_S1_S1_S1_S1_S1_PS1_S4_:
.text._ZN14implicit_fused23boundary_maxwell_kernelIdEEvPKT_iS1_S1_S1_S1_S1_S1_S1_PS1_S4_:
[----:B------:R-:W-:Y:S01]  /*0000*/  LDC R1, c[0x0][0x37c] ;  /* 0x0000df00ff017b82 */ /* 0x000fe20000000800 */
[----:B------:R-:W0:Y:S01]  /*0010*/  LDCU.64 UR4, c[0x0][0x3a8] ;  /* 0x00007500ff0477ac */ /* 0x000e220008000a00 */
[----:B------:R-:W-:Y:S01]  /*0020*/  IMAD.MOV.U32 R6, RZ, RZ, -0x3d070ca7 ;  /* 0xc2f8f359ff067424 */ /* 0x000fe200078e00ff */
[----:B------:R-:W-:Y:S01]  /*0030*/  MOV R4, 0x0 ;  /* 0x0000000000047802 */ /* 0x000fe20000000f00 */
[----:B------:R-:W-:Y:S02]  /*0040*/  IMAD.MOV.U32 R7, RZ, RZ, 0x1a56e1f ;  /* 0x01a56e1fff077424 */ /* 0x000fe400078e00ff */
[----:B------:R-:W-:Y:S02]  /*0050*/  IMAD.MOV.U32 R0, RZ, RZ, R6 ;  /* 0x000000ffff007224 */ /* 0x000fe400078e0006 */
[----:B------:R-:W-:Y:S02]  /*0060*/  IMAD.MOV.U32 R12, RZ, RZ, RZ ;  /* 0x000000ffff0c7224 */ /* 0x000fe400078e00ff */
[----:B------:R-:W-:-:S02]  /*0070*/  IMAD.MOV.U32 R5, RZ, RZ, 0x3fd80000 ;  /* 0x3fd80000ff057424 */ /* 0x000fc400078e00ff */
[----:B0-----:R-:W-:Y:S01]  /*0080*/  IMAD.U32 R2, RZ, RZ, UR4 ;  /* 0x00000004ff027e24 */ /* 0x001fe2000f8e00ff */
[----:B------:R-:W-:Y:S01]  /*0090*/  UMOV UR6, UR5 ;  /* 0x0000000500067c82 */ /* 0x000fe20008000000 */
[----:B------:R-:W-:-:S06]  /*00a0*/  IMAD.U32 R3, RZ, RZ, UR5 ;  /* 0x00000005ff037e24 */ /* 0x000fcc000f8e00ff */
[----:B------:R-:W-:Y:S01]  /*00b0*/  DSETP.MAX.AND P0, P1, R2, R6, PT ;  /* 0x000000060200722a */ /* 0x000fe2000390f000 */
[----:B------:R-:W-:-:S05]  /*00c0*/  IMAD.MOV.U32 R2, RZ, RZ, R7 ;  /* 0x000000ffff027224 */ /* 0x000fca00078e0007 */
[----:B------:R-:W-:Y:S01]  /*00d0*/  SEL R24, R0, UR4, !P0 ;  /* 0x0000000400187c07 */ /* 0x000fe2000c000000 */
[----:B------:R-:W0:Y:S01]  /*00e0*/  LDCU.64 UR4, c[0x0][0x3c0] ;  /* 0x00007800ff0477ac */ /* 0x000e220008000a00 */
[----:B------:R-:W-:Y:S01]  /*00f0*/  FSEL R25, R2, UR6, !P0 ;  /* 0x0000000602197c08 */ /* 0x000fe2000c000000 */
[----:B------:R-:W-:-:S05]  /*0100*/  IMAD.MOV.U32 R0, RZ, RZ, R7 ;  /* 0x000000ffff007224 */ /* 0x000fca00078e0007 */
[----:B------:R-:W-:-:S04]  /*0110*/  @P1 LOP3.LUT R25, R2, 0x80000, RZ, 0xfc, !PT ;  /* 0x0008000002191812 */ /* 0x000fc800078efcff */
[----:B------:R-:W1:Y:S01]  /*0120*/  MUFU.RSQ64H R13, R25 ;  /* 0x00000019000d7308 */ /* 0x000e620000001c00 */
[----:B0-----:R-:W-:Y:S01]  /*0130*/  DSETP.MAX.AND P1, P0, R6, UR4, PT ;  /* 0x0000000406007e2a */ /* 0x001fe2000b82f000 */
[----:B------:R-:W-:Y:S02]  /*0140*/  UMOV UR6, UR5 ;  /* 0x0000000500067c82 */ /* 0x000fe40008000000 */
[----:B------:R-:W-:-:S03]  /*0150*/  IMAD.U32 R8, RZ, RZ, UR6 ;  /* 0x00000006ff087e24 */ /* 0x000fc6000f8e00ff */
[----:B------:R-:W-:Y:S01]  /*0160*/  FSEL R23, R0, UR6, P1 ;  /* 0x0000000600177c08 */ /* 0x000fe20008800000 */
[----:B------:R-:W-:Y:S01]  /*0170*/  VIADD R0, R25, 0xfff00000 ;  /* 0xfff0000019007836 */ /* 0x000fe20000000000 */
[----:B------:R-:W-:Y:S01]  /*0180*/  SEL R22, R6, UR4, P1 ;  /* 0x0000000406167c07 */ /* 0x000fe20008800000 */
[----:B-1----:R-:W-:-:S05]  /*0190*/  DMUL R2, R12, R12 ;  /* 0x0000000c0c027228 */ /* 0x002fca0000000000 */
[----:B------:R-:W-:Y:S02]  /*01a0*/  @P0 LOP3.LUT R23, R8, 0x80000, RZ, 0xfc, !PT ;  /* 0x0008000008170812 */ /* 0x000fe400078efcff */
[----:B------:R-:W-:Y:S01]  /*01b0*/  ISETP.GE.U32.AND P0, PT, R0, 0x7fe00000, PT ;  /* 0x7fe000000000780c */ /* 0x000fe20003f06070 */
[----:B------:R-:W-:-:S08]  /*01c0*/  DFMA R2, R24, -R2, 1 ;  /* 0x3ff000001802742b */ /* 0x000fd00000000802 */
[----:B------:R-:W-:Y:S02]  /*01d0*/  DFMA R4, R2, R4, 0.5 ;  /* 0x3fe000000204742b */ /* 0x000fe40000000004 */
[----:B------:R-:W-:-:S08]  /*01e0*/  DMUL R2, R12, R2 ;  /* 0x000000020c027228 */ /* 0x000fd00000000000 */
[----:B------:R-:W-:Y:S01]  /*01f0*/  DFMA R12, R4, R2, R12 ;  /* 0x00000002040c722b */ /* 0x000fe2000000000c */
[----:B------:R-:W-:Y:S10]  /*0200*/  @!P0 BRA `(.L_x_0) ;  /* 0x0000000000188947 */ /* 0x000ff40003800000 */
[----:B------:R-:W-:Y:S01]  /*0210*/  IMAD.MOV.U32 R4, RZ, RZ, R24 ;  /* 0x000000ffff047224 */ /* 0x000fe200078e0018 */
[----:B------:R-:W-:Y:S01]  /*0220*/  MOV R0, 0x250 ;  /* 0x0000025000007802 */ /* 0x000fe20000000f00 */
[----:B------:R-:W-:-:S07]  /*0230*/  IMAD.MOV.U32 R5, RZ, RZ, R25 ;  /* 0x000000ffff057224 */ /* 0x000fce00078e0019 */
[----:B------:R-:W-:Y:S05]  /*0240*/  CALL.REL.NOINC `($__internal_1_$__cuda_sm20_drsqrt_f64_slowpath_v2) ;  /* 0x0000001000f87944 */ /* 0x000fea0003c00000 */
[----:B------:R-:W-:Y:S01]  /*0250*/  MOV R12, R14 ;  /* 0x0000000e000c7202 */ /* 0x000fe20000000f00 */
[----:B------:R-:W-:-:S07]  /*0260*/  IMAD.MOV.U32 R13, RZ, RZ, R15 ;  /* 0x000000ffff0d7224 */ /* 0x000fce00078e000f */
.L_x_0:
[----:B------:R-:W0:Y:S01]  /*0270*/  MUFU.RSQ64H R3, R23 ;  /* 0x0000001700037308 */ /* 0x000e220000001c00 */
[----:B------:R-:W-:Y:S02]  /*0280*/  IMAD.MOV.U32 R2, RZ, RZ, RZ ;  /* 0x000000ffff027224 */ /* 0x000fe400078e00ff */
[----:B------:R-:W-:Y:S02]  /*0290*/  VIADD R0, R23, 0xfff00000 ;  /* 0xfff0000017007836 */ /* 0x000fe40000000000 */
[----:B------:R-:W-:Y:S02]  /*02a0*/  IMAD.MOV.U32 R6, RZ, RZ, 0x0 ;  /* 0x00000000ff067424 */ /* 0x000fe400078e00ff */
[----:B------:R-:W-:Y:S01]  /*02b0*/  IMAD.MOV.U32 R7, RZ, RZ, 0x3fd80000 ;  /* 0x3fd80000ff077424 */ /* 0x000fe200078e00ff */
[----:B------:R-:W-:Y:S01]  /*02c0*/  ISETP.GE.U32.AND P0, PT, R0, 0x7fe00000, PT ;  /* 0x7fe000000000780c */ /* 0x000fe20003f06070 */
[----:B0-----:R-:W-:-:S08]  /*02d0*/  DMUL R4, R2, R2 ;  /* 0x0000000202047228 */ /* 0x001fd00000000000 */
[----:B------:R-:W-:-:S08]  /*02e0*/  DFMA R4, R22, -R4, 1 ;  /* 0x3ff000001604742b */ /* 0x000fd00000000804 */
[----:B------:R-:W-:Y:S02]  /*02f0*/  DFMA R6, R4, R6, 0.5 ;  /* 0x3fe000000406742b */ /* 0x000fe40000000006 */
[----:B------:R-:W-:-:S08]  /*0300*/  DMUL R4, R2, R4 ;  /* 0x0000000402047228 */ /* 0x000fd00000000000 */
[----:B------:R-:W-:Y:S01]  /*0310*/  DFMA R14, R6, R4, R2 ;  /* 0x00000004060e722b */ /* 0x000fe20000000002 */
[----:B------:R-:W-:Y:S10]  /*0320*/  @!P0 BRA `(.L_x_1) ;  /* 0x0000000000108947 */ /* 0x000ff40003800000 */
[----:B------:R-:W-:Y:S01]  /*0330*/  IMAD.MOV.U32 R4, RZ, RZ, R22 ;  /* 0x000000ffff047224 */ /* 0x000fe200078e0016 */
[----:B------:R-:W-:Y:S02]  /*0340*/  MOV R5, R23 ;  /* 0x0000001700057202 */ /* 0x000fe40000000f00 */
[----:B------:R-:W-:-:S07]  /*0350*/  MOV R0, 0x370 ;  /* 0x0000037000007802 */ /* 0x000fce0000000f00 */
[----:B------:R-:W-:Y:S05]  /*0360*/  CALL.REL.NOINC `($__internal_1_$__cuda_sm20_drsqrt_f64_slowpath_v2) ;  /* 0x0000001000b07944 */ /* 0x000fea0003c00000 */
.L_x_1:
[----:B------:R-:W0:Y:S01]  /*0370*/  S2R R5, SR_TID.X ;  /* 0x0000000000057919 */ /* 0x000e220000002100 */
[----:B------:R-:W0:Y:S01]  /*0380*/  S2UR UR4, SR_CTAID.X ;  /* 0x00000000000479c3 */ /* 0x000e220000002500 */
[----:B------:R-:W1:Y:S01]  /*0390*/  LDCU UR5, c[0x0][0x388] ;  /* 0x00007100ff0577ac */ /* 0x000e620008000800 */
[----:B------:R-:W2:Y:S06]  /*03a0*/  LDCU.64 UR6, c[0x0][0x3b0] ;  /* 0x00007600ff0677ac */ /* 0x000eac0008000a00 */
[----:B------:R-:W0:Y:S08]  /*03b0*/  LDC R8, c[0x0][0x360] ;  /* 0x0000d800ff087b82 */ /* 0x000e300000000800 */
[----:B------:R-:W2:Y:S08]  /*03c0*/  LDC.64 R2, c[0x0][0x390] ;  /* 0x0000e400ff027b82 */ /* 0x000eb00000000a00 */
[----:B------:R-:W3:Y:S01]  /*03d0*/  LDC.64 R6, c[0x0][0x398] ;  /* 0x0000e600ff067b82 */ /* 0x000ee20000000a00 */
[----:B0-----:R-:W-:-:S05]  /*03e0*/  IMAD R0, R8, UR4, R5 ;  /* 0x0000000408007c24 */ /* 0x001fca000f8e0205 */
[----:B-1----:R-:W-:Y:S01]  /*03f0*/  ISETP.GE.AND P0, PT, R0, UR5, PT ;  /* 0x0000000500007c0c */ /* 0x002fe2000bf06270 */
[----:B--2---:R-:W-:-:S12]  /*0400*/  DMUL R4, R2, UR6 ;  /* 0x0000000602047c28 */ /* 0x004fd80008000000 */
[----:B---3--:R-:W-:Y:S05]  /*0410*/  @P0 EXIT ;  /* 0x000000000000094d */ /* 0x008fea0003800000 */
[----:B------:R-:W0:Y:S01]  /*0420*/  LDC.64 R20, c[0x0][0x380] ;  /* 0x0000e000ff147b82 */ /* 0x000e220000000a00 */
[----:B------:R-:W1:Y:S01]  /*0430*/  LDCU UR4, c[0x0][0x370] ;  /* 0x00006e00ff0477ac */ /* 0x000e620008000800 */
[----:B------:R-:W-:Y:S02]  /*0440*/  DMUL R2, R2, R6 ;  /* 0x0000000602027228 */ /* 0x000fe40000000000 */
[----:B------:R-:W-:Y:S01]  /*0450*/  DMUL R14, R4, R14 ;  /* 0x0000000e040e7228 */ /* 0x000fe20000000000 */
[----:B------:R-:W2:Y:S03]  /*0460*/  LDCU.64 UR6, c[0x0][0x358] ;  /* 0x00006b00ff0677ac */ /* 0x000ea60008000a00 */
[----:B------:R-:W3:Y:S01]  /*0470*/  LDC.64 R18, c[0x0][0x3c8] ;  /* 0x0000f200ff127b82 */ /* 0x000ee20000000a00 */
[----:B------:R-:W4:Y:S01]  /*0480*/  LDCU UR12, c[0x0][0x388] ;  /* 0x00007100ff0c77ac */ /* 0x000f220008000800 */
[----:B------:R-:W-:Y:S01]  /*0490*/  DMUL R12, R2, R12 ;  /* 0x0000000c020c7228 */ /* 0x000fe20000000000 */
[----:B------:R-:W-:Y:S01]  /*04a0*/  IMAD.MOV.U32 R3, RZ, RZ, R0 ;  /* 0x000000ffff037224 */ /* 0x000fe200078e0000 */
[----:B------:R-:W0:Y:S04]  /*04b0*/  LDCU.64 UR8, c[0x0][0x3a0] ;  /* 0x00007400ff0877ac */ /* 0x000e280008000a00 */
[----:B------:R-:W0:Y:S01]  /*04c0*/  LDC.64 R16, c[0x0][0x3d0] ;  /* 0x0000f400ff107b82 */ /* 0x000e220000000a00 */
[----:B------:R-:W0:Y:S01]  /*04d0*/  LDCU.64 UR10, c[0x0][0x3b8] ;  /* 0x00007700ff0a77ac */ /* 0x000e220008000a00 */
[----:B-1----:R-:W-:-:S07]  /*04e0*/  IMAD R0, R8, UR4, RZ ;  /* 0x0000000408007c24 */ /* 0x002fce000f8e02ff */
.L_x_10:
[----:B0-----:R-:W-:-:S06]  /*04f0*/  IMAD.WIDE R10, R3, 0x8, R20 ;  /* 0x00000008030a7825 */ /* 0x001fcc00078e0214 */
[----:B--2---:R-:W2:Y:S01]  /*0500*/  LDG.E.64.CONSTANT R10, desc[UR6][R10.64] ;  /* 0x000000060a0a7981 */ /* 0x004ea2000c1e9b00 */
[----:B------:R-:W0:Y:S01]  /*0510*/  MUFU.RCP64H R5, R25 ;  /* 0x0000001900057308 */ /* 0x000e220000001800 */
[----:B------:R-:W-:Y:S01]  /*0520*/  IMAD.MOV.U32 R4, RZ, RZ, 0x1 ;  /* 0x00000001ff047424 */ /* 0x000fe200078e00ff */
[----:B------:R-:W-:Y:S05]  /*0530*/  BSSY.RECONVERGENT B0, `(.L_x_2) ;  /* 0x0000018000007945 */ /* 0x000fea0003800200 */
[----:B0-----:R-:W-:-:S08]  /*0540*/  DFMA R6, -R24, R4, 1 ;  /* 0x3ff000001806742b */ /* 0x001fd00000000104 */
[----:B------:R-:W-:-:S08]  /*0550*/  DFMA R8, R6, R6, R6 ;  /* 0x000000060608722b */ /* 0x000fd00000000006 */
[----:B------:R-:W-:-:S08]  /*0560*/  DFMA R8, R4, R8, R4 ;  /* 0x000000080408722b */ /* 0x000fd00000000004 */
[----:B------:R-:W-:-:S08]  /*0570*/  DFMA R26, -R24, R8, 1 ;  /* 0x3ff00000181a742b */ /* 0x000fd00000000108 */
[----:B------:R-:W-:Y:S02]  /*0580*/  DFMA R26, R8, R26, R8 ;  /* 0x0000001a081a722b */ /* 0x000fe40000000008 */
[----:B--2---:R-:W-:-:S08]  /*0590*/  DADD R6, R10, -UR8 ;  /* 0x800000080a067e29 */ /* 0x004fd00008000000 */
[----:B------:R-:W-:-:S08]  /*05a0*/  DMUL R4, R6, -0.5 ;  /* 0xbfe0000006047828 */ /* 0x000fd00000000000 */
[----:B------:R-:W-:-:S08]  /*05b0*/  DMUL R6, R6, R4 ;  /* 0x0000000406067228 */ /* 0x000fd00000000000 */
[----:B------:R-:W-:Y:S02]  /*05c0*/  DMUL R4, R6, R26 ;  /* 0x0000001a06047228 */ /* 0x000fe40000000000 */
[----:B------:R-:W-:-:S06]  /*05d0*/  FSETP.GEU.AND P1, PT, |R7|, 6.5827683646048100446e-37, PT ;  /* 0x036000000700780b */ /* 0x000fcc0003f2e200 */
[----:B------:R-:W-:-:S08]  /*05e0*/  DFMA R8, -R24, R4, R6 ;  /* 0x000000041808722b */ /* 0x000fd00000000106 */
[----:B------:R-:W-:-:S10]  /*05f0*/  DFMA R4, R26, R8, R4 ;  /* 0x000000081a04722b */ /* 0x000fd40000000004 */
[----:B------:R-:W-:-:S05]  /*0600*/  FFMA R2, RZ, R25, R5 ;  /* 0x00000019ff027223 */ /* 0x000fca0000000005 */
[----:B------:R-:W-:-:S13]  /*0610*/  FSETP.GT.AND P0, PT, |R2|, 1.469367938527859385e-39, PT ;  /* 0x001000000200780b */ /* 0x000fda0003f04200 */
[----:B------:R-:W-:Y:S05]  /*0620*/  @P0 BRA P1, `(.L_x_3) ;  /* 0x0000000000200947 */ /* 0x000fea0000800000 */
[----:B------:R-:W-:Y:S01]  /*0630*/  IMAD.MOV.U32 R8, RZ, RZ, R6 ;  /* 0x000000ffff087224 */ /* 0x000fe200078e0006 */
[----:B------:R-:W-:Y:S01]  /*0640*/  MOV R2, 0x690 ;  /* 0x0000069000027802 */ /* 0x000fe20000000f00 */
[----:B------:R-:W-:Y:S02]  /*0650*/  IMAD.MOV.U32 R9, RZ, RZ, R7 ;  /* 0x000000ffff097224 */ /* 0x000fe400078e0007 */
[----:B------:R-:W-:Y:S02]  /*0660*/  IMAD.MOV.U32 R4, RZ, RZ, R24 ;  /* 0x000000ffff047224 */ /* 0x000fe400078e0018 */
[----:B------:R-:W-:-:S07]  /*0670*/  IMAD.MOV.U32 R5, RZ, RZ, R25 ;  /* 0x000000ffff057224 */ /* 0x000fce00078e0019 */
[----:B---34-:R-:W-:Y:S05]  /*0680*/  CALL.REL.NOINC `($__internal_0_$__cuda_sm20_div_rn_f64_full) ;  /* 0x0000000800747944 */ /* 0x018fea0003c00000 */
[----:B------:R-:W-:Y:S01]  /*0690*/  MOV R4, R6 ;  /* 0x0000000600047202 */ /* 0x000fe20000000f00 */
[----:B------:R-:W-:-:S07]  /*06a0*/  IMAD.MOV.U32 R5, RZ, RZ, R7 ;  /* 0x000000ffff057224 */ /* 0x000fce00078e0007 */
.L_x_3:
[----:B----4-:R-:W-:Y:S05]  /*06b0*/  BSYNC.RECONVERGENT B0 ;  /* 0x0000000000007941 */ /* 0x010fea0003800200 */
.L_x_2:
[----:B------:R-:W-:Y:S01]  /*06c0*/  IMAD.MOV.U32 R8, RZ, RZ, 0x652b82fe ;  /* 0x652b82feff087424 */ /* 0x000fe200078e00ff */
[----:B------:R-:W-:Y:S01]  /*06d0*/  UMOV UR4, 0xfefa39ef ;  /* 0xfefa39ef00047882 */ /* 0x000fe20000000000 */
[----:B------:R-:W-:Y:S01]  /*06e0*/  IMAD.MOV.U32 R9, RZ, RZ, 0x3ff71547 ;  /* 0x3ff71547ff097424 */ /* 0x000fe200078e00ff */
[----:B------:R-:W-:Y:S01]  /*06f0*/  UMOV UR5, 0x3fe62e42 ;  /* 0x3fe62e4200057882 */ /* 0x000fe20000000000 */
[----:B------:R-:W-:Y:S01]  /*0700*/  IMAD.MOV.U32 R28, RZ, RZ, -0x35dec16 ;  /* 0xfca213eaff1c7424 */ /* 0x000fe200078e00ff */
[----:B------:R-:W-:Y:S01]  /*0710*/  DADD R10, R10, -UR10 ;  /* 0x8000000a0a0a7e29 */ /* 0x000fe20008000000 */
[----:B------:R-:W-:Y:S01]  /*0720*/  IMAD.MOV.U32 R29, RZ, RZ, 0x3e928af3 ;  /* 0x3e928af3ff1d7424 */ /* 0x000fe200078e00ff */
[----:B------:R-:W-:Y:S01]  /*0730*/  FSETP.GEU.AND P2, PT, |R5|, 4.1917929649353027344, PT ;  /* 0x4086232b0500780b */ /* 0x000fe20003f4e200 */
[----:B------:R-:W-:Y:S01]  /*0740*/  DFMA R8, R4, R8, 6.75539944105574400000e+15 ;  /* 0x433800000408742b */ /* 0x000fe20000000008 */
[----:B------:R-:W-:Y:S04]  /*0750*/  BSSY.RECONVERGENT B0, `(.L_x_4) ;  /* 0x0000041000007945 */ /* 0x000fe80003800200 */
[----:B------:R-:W-:-:S03]  /*0760*/  DMUL R34, R10, -0.5 ;  /* 0xbfe000000a227828 */ /* 0x000fc60000000000 */
[----:B------:R-:W-:-:S08]  /*0770*/  DADD R26, R8, -6.75539944105574400000e+15 ;  /* 0xc3380000081a7429 */ /* 0x000fd00000000000 */
[----:B------:R-:W-:Y:S01]  /*0780*/  DFMA R6, R26, -UR4, R4 ;  /* 0x800000041a067c2b */ /* 0x000fe20008000004 */
[----:B------:R-:W-:Y:S01]  /*0790*/  UMOV UR4, 0x3b39803f ;  /* 0x3b39803f00047882 */ /* 0x000fe20000000000 */
[----:B------:R-:W-:-:S06]  /*07a0*/  UMOV UR5, 0x3c7abc9e ;  /* 0x3c7abc9e00057882 */ /* 0x000fcc0000000000 */
[----:B------:R-:W-:Y:S01]  /*07b0*/  DFMA R26, R26, -UR4, R6 ;  /* 0x800000041a1a7c2b */ /* 0x000fe20008000006 */
[----:B------:R-:W-:Y:S01]  /*07c0*/  UMOV UR4, 0x69ce2bdf ;  /* 0x69ce2bdf00047882 */ /* 0x000fe20000000000 */
[----:B------:R-:W-:Y:S01]  /*07d0*/  UMOV UR5, 0x3e5ade15 ;  /* 0x3e5ade1500057882 */ /* 0x000fe20000000000 */
[----:B------:R-:W0:Y:S01]  /*07e0*/  MUFU.RCP64H R7, R23 ;  /* 0x0000001700077308 */ /* 0x000e220000001800 */
[----:B------:R-:W-:-:S04]  /*07f0*/  IMAD.MOV.U32 R6, RZ, RZ, 0x1 ;  /* 0x00000001ff067424 */ /* 0x000fc800078e00ff */
[----:B------:R-:W-:Y:S01]  /*0800*/  DFMA R28, R26, UR4, R28 ;  /* 0x000000041a1c7c2b */ /* 0x000fe2000800001c */
[----:B------:R-:W-:Y:S01]  /*0810*/  UMOV UR4, 0x62401315 ;  /* 0x6240131500047882 */ /* 0x000fe20000000000 */
[----:B------:R-:W-:-:S06]  /*0820*/  UMOV UR5, 0x3ec71dee ;  /* 0x3ec71dee00057882 */ /* 0x000fcc0000000000 */
[----:B------:R-:W-:Y:S01]  /*0830*/  DFMA R28, R26, R28, UR4 ;  /* 0x000000041a1c7e2b */ /* 0x000fe2000800001c */
[----:B------:R-:W-:Y:S01]  /*0840*/  UMOV UR4, 0x7c89eb71 ;  /* 0x7c89eb7100047882 */ /* 0x000fe20000000000 */
[----:B------:R-:W-:Y:S01]  /*0850*/  UMOV UR5, 0x3efa0199 ;  /* 0x3efa019900057882 */ /* 0x000fe20000000000 */
[----:B0-----:R-:W-:-:S05]  /*0860*/  DFMA R30, -R22, R6, 1 ;  /* 0x3ff00000161e742b */ /* 0x001fca0000000106 */
[----:B------:R-:W-:Y:S01]  /*0870*/  DFMA R28, R26, R28, UR4 ;  /* 0x000000041a1c7e2b */ /* 0x000fe2000800001c */
[----:B------:R-:W-:Y:S01]  /*0880*/  UMOV UR4, 0x14761f65 ;  /* 0x14761f6500047882 */ /* 0x000fe20000000000 */
[----:B------:R-:W-:Y:S01]  /*0890*/  UMOV UR5, 0x3f2a01a0 ;  /* 0x3f2a01a000057882 */ /* 0x000fe20000000000 */
[----:B------:R-:W-:-:S05]  /*08a0*/  DFMA R30, R30, R30, R30 ;  /* 0x0000001e1e1e722b */ /* 0x000fca000000001e */
[----:B------:R-:W-:Y:S01]  /*08b0*/  DFMA R28, R26, R28, UR4 ;  /* 0x000000041a1c7e2b */ /* 0x000fe2000800001c */
[----:B------:R-:W-:Y:S01]  /*08c0*/  UMOV UR4, 0x1852b7af ;  /* 0x1852b7af00047882 */ /* 0x000fe20000000000 */
[----:B------:R-:W-:Y:S01]  /*08d0*/  UMOV UR5, 0x3f56c16c ;  /* 0x3f56c16c00057882 */ /* 0x000fe20000000000 */
[----:B------:R-:W-:-:S05]  /*08e0*/  DFMA R6, R6, R30, R6 ;  /* 0x0000001e0606722b */ /* 0x000fca0000000006 */
[----:B------:R-:W-:Y:S01]  /*08f0*/  DFMA R28, R26, R28, UR4 ;  /* 0x000000041a1c7e2b */ /* 0x000fe2000800001c */
[----:B------:R-:W-:Y:S01]  /*0900*/  UMOV UR4, 0x11122322 ;  /* 0x1112232200047882 */ /* 0x000fe20000000000 */
[----:B------:R-:W-:Y:S01]  /*0910*/  UMOV UR5, 0x3f811111 ;  /* 0x3f81111100057882 */ /* 0x000fe20000000000 */
[----:B------:R-:W-:-:S05]  /*0920*/  DFMA R30, -R22, R6, 1 ;  /* 0x3ff00000161e742b */ /* 0x000fca0000000106 */
[----:B------:R-:W-:Y:S01]  /*0930*/  DFMA R32, R26, R28, UR4 ;  /* 0x000000041a207e2b */ /* 0x000fe2000800001c */
[----:B------:R-:W-:Y:S01]  /*0940*/  UMOV UR4, 0x555502a1 ;  /* 0x555502a100047882 */ /* 0x000fe20000000000 */
[----:B------:R-:W-:Y:S01]  /*0950*/  UMOV UR5, 0x3fa55555 ;  /* 0x3fa5555500057882 */ /* 0x000fe20000000000 */
[----:B------:R-:W-:Y:S02]  /*0960*/  DMUL R28, R10, R34 ;  /* 0x000000220a1c7228 */ /* 0x000fe40000000000 */
[----:B------:R-:W-:-:S03]  /*0970*/  DFMA R6, R6, R30, R6 ;  /* 0x0000001e0606722b */ /* 0x000fc60000000006 */
[----:B------:R-:W-:Y:S01]  /*0980*/  DFMA R32, R26, R32, UR4 ;  /* 0x000000041a207e2b */ /* 0x000fe20008000020 */
[----:B------:R-:W-:Y:S01]  /*0990*/  UMOV UR4, 0x55555511 ;  /* 0x5555551100047882 */ /* 0x000fe20000000000 */
[----:B------:R-:W-:-:S03]  /*09a0*/  UMOV UR5, 0x3fc55555 ;  /* 0x3fc5555500057882 */ /* 0x000fc60000000000 */
[----:B------:R-:W-:Y:S01]  /*09b0*/  DMUL R10, R28, R6 ;  /* 0x000000061c0a7228 */ /* 0x000fe20000000000 */
[----:B------:R-:W-:Y:S02]  /*09c0*/  FSETP.GEU.AND P1, PT, |R29|, 6.5827683646048100446e-37, PT ;  /* 0x036000001d00780b */ /* 0x000fe40003f2e200 */
[----:B------:R-:W-:Y:S01]  /*09d0*/  DFMA R32, R26, R32, UR4 ;  /* 0x000000041a207e2b */ /* 0x000fe20008000020 */
[----:B------:R-:W-:Y:S01]  /*09e0*/  UMOV UR4, 0xb ;  /* 0x0000000b00047882 */ /* 0x000fe20000000000 */
[----:B------:R-:W-:-:S03]  /*09f0*/  UMOV UR5, 0x3fe00000 ;  /* 0x3fe0000000057882 */ /* 0x000fc60000000000 */
[----:B------:R-:W-:-:S03]  /*0a00*/  DFMA R30, -R22, R10, R28 ;  /* 0x0000000a161e722b */ /* 0x000fc6000000011c */
[----:B------:R-:W-:-:S05]  /*0a10*/  DFMA R32, R26, R32, UR4 ;  /* 0x000000041a207e2b */ /* 0x000fca0008000020 */
[----:B------:R-:W-:-:S03]  /*0a20*/  DFMA R6, R6, R30, R10 ;  /* 0x0000001e0606722b */ /* 0x000fc6000000000a */
[----:B------:R-:W-:-:S07]  /*0a30*/  DFMA R32, R26, R32, 1 ;  /* 0x3ff000001a20742b */ /* 0x000fce0000000020 */
[----:B------:R-:W-:Y:S01]  /*0a40*/  FFMA R2, RZ, R23, R7 ;  /* 0x00000017ff027223 */ /* 0x000fe20000000007 */
[----:B------:R-:W-:-:S04]  /*0a50*/  DFMA R26, R26, R32, 1 ;  /* 0x3ff000001a1a742b */ /* 0x000fc80000000020 */
[----:B------:R-:W-:-:S06]  /*0a60*/  FSETP.GT.AND P0, PT, |R2|, 1.469367938527859385e-39, PT ;  /* 0x001000000200780b */ /* 0x000fcc0003f04200 */
[----:B------:R-:W-:Y:S01]  /*0a70*/  LEA R11, R8, R27, 0x14 ;  /* 0x0000001b080b7211 */ /* 0x000fe200078ea0ff */
[----:B------:R-:W-:Y:S01]  /*0a80*/  IMAD.MOV.U32 R10, RZ, RZ, R26 ;  /* 0x000000ffff0a7224 */ /* 0x000fe200078e001a */
[----:B------:R-:W-:Y:S06]  /*0a90*/  @!P2 BRA `(.L_x_5) ;  /* 0x000000000030a947 */ /* 0x000fec0003800000 */
[----:B------:R-:W-:Y:S01]  /*0aa0*/  FSETP.GEU.AND P3, PT, |R5|, 4.2275390625, PT ;  /* 0x408748000500780b */ /* 0x000fe20003f6e200 */
[C---:B------:R-:W-:Y:S02]  /*0ab0*/  DADD R10, R4.reuse, +INF ;  /* 0x7ff00000040a7429 */ /* 0x040fe40000000000 */
[----:B------:R-:W-:-:S08]  /*0ac0*/  DSETP.GEU.AND P2, PT, R4, RZ, PT ;  /* 0x000000ff0400722a */ /* 0x000fd00003f4e000 */
[----:B------:R-:W-:Y:S02]  /*0ad0*/  FSEL R10, R10, RZ, P2 ;  /* 0x000000ff0a0a7208 */ /* 0x000fe40001000000 */
[----:B------:R-:W-:Y:S02]  /*0ae0*/  @!P3 LEA.HI R2, R8, R8, RZ, 0x1 ;  /* 0x000000080802b211 */ /* 0x000fe400078f08ff */
[----:B------:R-:W-:Y:S02]  /*0af0*/  FSEL R11, R11, RZ, P2 ;  /* 0x000000ff0b0b7208 */ /* 0x000fe40001000000 */
[----:B------:R-:W-:-:S05]  /*0b00*/  @!P3 SHF.R.S32.HI R5, RZ, 0x1, R2 ;  /* 0x00000001ff05b819 */ /* 0x000fca0000011402 */
[----:B------:R-:W-:Y:S02]  /*0b10*/  @!P3 IMAD.IADD R4, R8, 0x1, -R5 ;  /* 0x000000010804b824 */ /* 0x000fe400078e0a05 */
[----:B------:R-:W-:-:S03]  /*0b20*/  @!P3 IMAD R27, R5, 0x100000, R27 ;  /* 0x00100000051bb824 */ /* 0x000fc600078e021b */
[----:B------:R-:W-:Y:S01]  /*0b30*/  @!P3 LEA R5, R4, 0x3ff00000, 0x14 ;  /* 0x3ff000000405b811 */ /* 0x000fe200078ea0ff */
[----:B------:R-:W-:-:S06]  /*0b40*/  @!P3 IMAD.MOV.U32 R4, RZ, RZ, RZ ;  /* 0x000000ffff04b224 */ /* 0x000fcc00078e00ff */
[----:B------:R-:W-:-:S11]  /*0b50*/  @!P3 DMUL R10, R26, R4 ;  /* 0x000000041a0ab228 */ /* 0x000fd60000000000 */
.L_x_5:
[----:B------:R-:W-:Y:S05]  /*0b60*/  BSYNC.RECONVERGENT B0 ;  /* 0x0000000000007941 */ /* 0x000fea0003800200 */
.L_x_4:
[----:B------:R-:W-:Y:S04]  /*0b70*/  BSSY.RECONVERGENT B0, `(.L_x_6) ;  /* 0x0000008000007945 */ /* 0x000fe80003800200 */
[----:B------:R-:W-:Y:S05]  /*0b80*/  @P0 BRA P1, `(.L_x_7) ;  /* 0x0000000000180947 */ /* 0x000fea0000800000 */
[----:B------:R-:W-:Y:S01]  /*0b90*/  IMAD.MOV.U32 R8, RZ, RZ, R28 ;  /* 0x000000ffff087224 */ /* 0x000fe200078e001c */
[----:B------:R-:W-:Y:S01]  /*0ba0*/  MOV R4, R22 ;  /* 0x0000001600047202 */ /* 0x000fe20000000f00 */
[----:B------:R-:W-:Y:S01]  /*0bb0*/  IMAD.MOV.U32 R9, RZ, RZ, R29 ;  /* 0x000000ffff097224 */ /* 0x000fe200078e001d */
[----:B------:R-:W-:Y:S01]  /*0bc0*/  MOV R2, 0xbf0 ;  /* 0x00000bf000027802 */ /* 0x000fe20000000f00 */
[----:B------:R-:W-:-:S07]  /*0bd0*/  IMAD.MOV.U32 R5, RZ, RZ, R23 ;  /* 0x000000ffff057224 */ /* 0x000fce00078e0017 */
[----:B---3--:R-:W-:Y:S05]  /*0be0*/  CALL.REL.NOINC `($__internal_0_$__cuda_sm20_div_rn_f64_full) ;  /* 0x00000004001c7944 */ /* 0x008fea0003c00000 */
.L_x_7:
[----:B------:R-:W-:Y:S05]  /*0bf0*/  BSYNC.RECONVERGENT B0 ;  /* 0x0000000000007941 */ /* 0x000fea0003800200 */
.L_x_6:
[----:B------:R-:W-:Y:S01]  /*0c00*/  IMAD.MOV.U32 R4, RZ, RZ, 0x652b82fe ;  /* 0x652b82feff047424 */ /* 0x000fe200078e00ff */
[----:B------:R-:W-:Y:S01]  /*0c10*/  UMOV UR4, 0xfefa39ef ;  /* 0xfefa39ef00047882 */ /* 0x000fe20000000000 */
[----:B------:R-:W-:Y:S01]  /*0c20*/  IMAD.MOV.U32 R5, RZ, RZ, 0x3ff71547 ;  /* 0x3ff71547ff057424 */ /* 0x000fe200078e00ff */
[----:B------:R-:W-:Y:S01]  /*0c30*/  UMOV UR5, 0x3fe62e42 ;  /* 0x3fe62e4200057882 */ /* 0x000fe20000000000 */
[----:B------:R-:W-:Y:S01]  /*0c40*/  FSETP.GEU.AND P0, PT, |R7|, 4.1917929649353027344, PT ;  /* 0x4086232b0700780b */ /* 0x000fe20003f0e200 */
[----:B------:R-:W-:Y:S03]  /*0c50*/  BSSY.RECONVERGENT B0, `(.L_x_8) ;  /* 0x0000036000007945 */ /* 0x000fe60003800200 */
[----:B------:R-:W-:-:S08]  /*0c60*/  DFMA R4, R6, R4, 6.75539944105574400000e+15 ;  /* 0x433800000604742b */ /* 0x000fd00000000004 */
[----:B------:R-:W-:-:S08]  /*0c70*/  DADD R8, R4, -6.75539944105574400000e+15 ;  /* 0xc338000004087429 */ /* 0x000fd00000000000 */
[----:B------:R-:W-:Y:S01]  /*0c80*/  DFMA R26, R8, -UR4, R6 ;  /* 0x80000004081a7c2b */ /* 0x000fe20008000006 */
[----:B------:R-:W-:Y:S01]  /*0c90*/  UMOV UR4, 0x3b39803f ;  /* 0x3b39803f00047882 */ /* 0x000fe20000000000 */
[----:B------:R-:W-:-:S06]  /*0ca0*/  UMOV UR5, 0x3c7abc9e ;  /* 0x3c7abc9e00057882 */ /* 0x000fcc0000000000 */
[----:B------:R-:W-:Y:S01]  /*0cb0*/  DFMA R8, R8, -UR4, R26 ;  /* 0x8000000408087c2b */ /* 0x000fe2000800001a */
[----:B------:R-:W-:Y:S01]  /*0cc0*/  UMOV UR4, 0x69ce2bdf ;  /* 0x69ce2bdf00047882 */ /* 0x000fe20000000000 */
[----:B------:R-:W-:Y:S01]  /*0cd0*/  IMAD.MOV.U32 R26, RZ, RZ, -0x35dec16 ;  /* 0xfca213eaff1a7424 */ /* 0x000fe200078e00ff */
[----:B------:R-:W-:Y:S01]  /*0ce0*/  UMOV UR5, 0x3e5ade15 ;  /* 0x3e5ade1500057882 */ /* 0x000fe20000000000 */
[----:B------:R-:W-:-:S06]  /*0cf0*/  IMAD.MOV.U32 R27, RZ, RZ, 0x3e928af3 ;  /* 0x3e928af3ff1b7424 */ /* 0x000fcc00078e00ff */
[----:B------:R-:W-:Y:S01]  /*0d00*/  DFMA R26, R8, UR4, R26 ;  /* 0x00000004081a7c2b */ /* 0x000fe2000800001a */
[----:B------:R-:W-:Y:S01]  /*0d10*/  UMOV UR4, 0x62401315 ;  /* 0x6240131500047882 */ /* 0x000fe20000000000 */
[----:B------:R-:W-:-:S06]  /*0d20*/  UMOV UR5, 0x3ec71dee ;  /* 0x3ec71dee00057882 */ /* 0x000fcc0000000000 */
[----:B------:R-:W-:Y:S01]  /*0d30*/  DFMA R26, R8, R26, UR4 ;  /* 0x00000004081a7e2b */ /* 0x000fe2000800001a */
        /* <DEDUP_REMOVED lines=20> */
[----:B------:R-:W-:-:S08]  /*0e80*/  DFMA R26, R8, R26, UR4 ;  /* 0x00000004081a7e2b */ /* 0x000fd0000800001a */
[----:B------:R-:W-:-:S08]  /*0e90*/  DFMA R26, R8, R26, 1 ;  /* 0x3ff00000081a742b */ /* 0x000fd0000000001a */
[----:B------:R-:W-:-:S10]  /*0ea0*/  DFMA R26, R8, R26, 1 ;  /* 0x3ff00000081a742b */ /* 0x000fd4000000001a */
[----:B------:R-:W-:Y:S01]  /*0eb0*/  IMAD R9, R4, 0x100000, R27 ;  /* 0x0010000004097824 */ /* 0x000fe200078e021b */
[----:B------:R-:W-:Y:S01]  /*0ec0*/  MOV R8, R26 ;  /* 0x0000001a00087202 */ /* 0x000fe20000000f00 */
[----:B------:R-:W-:Y:S06]  /*0ed0*/  @!P0 BRA `(.L_x_9) ;  /* 0x0000000000348947 */ /* 0x000fec0003800000 */
[----:B------:R-:W-:Y:S01]  /*0ee0*/  FSETP.GEU.AND P1, PT, |R7|, 4.2275390625, PT ;  /* 0x408748000700780b */ /* 0x000fe20003f2e200 */
[C---:B------:R-:W-:Y:S02]  /*0ef0*/  DADD R8, R6.reuse, +INF ;  /* 0x7ff0000006087429 */ /* 0x040fe40000000000 */
[----:B------:R-:W-:-:S08]  /*0f00*/  DSETP.GEU.AND P0, PT, R6, RZ, PT ;  /* 0x000000ff0600722a */ /* 0x000fd00003f0e000 */
[----:B------:R-:W-:Y:S02]  /*0f10*/  FSEL R8, R8, RZ, P0 ;  /* 0x000000ff08087208 */ /* 0x000fe40000000000 */
[----:B------:R-:W-:Y:S01]  /*0f20*/  @!P1 LEA.HI R2, R4, R4, RZ, 0x1 ;  /* 0x0000000404029211 */ /* 0x000fe200078f08ff */
[----:B------:R-:W-:Y:S01]  /*0f30*/  @!P1 IMAD.MOV.U32 R6, RZ, RZ, RZ ;  /* 0x000000ffff069224 */ /* 0x000fe200078e00ff */
[----:B------:R-:W-:Y:S02]  /*0f40*/  FSEL R9, R9, RZ, P0 ;  /* 0x000000ff09097208 */ /* 0x000fe40000000000 */
[----:B------:R-:W-:-:S05]  /*0f50*/  @!P1 SHF.R.S32.HI R5, RZ, 0x1, R2 ;  /* 0x00000001ff059819 */ /* 0x000fca0000011402 */
[----:B------:R-:W-:Y:S02]  /*0f60*/  @!P1 IMAD.IADD R4, R4, 0x1, -R5 ;  /* 0x0000000104049824 */ /* 0x000fe400078e0a05 */
[----:B------:R-:W-:-:S03]  /*0f70*/  @!P1 IMAD R5, R5, 0x100000, R27 ;  /* 0x0010000005059824 */ /* 0x000fc600078e021b */
[----:B------:R-:W-:Y:S01]  /*0f80*/  @!P1 LEA R7, R4, 0x3ff00000, 0x14 ;  /* 0x3ff0000004079811 */ /* 0x000fe200078ea0ff */
[----:B------:R-:W-:-:S06]  /*0f90*/  @!P1 IMAD.MOV.U32 R4, RZ, RZ, R26 ;  /* 0x000000ffff049224 */ /* 0x000fcc00078e001a */
[----:B------:R-:W-:-:S11]  /*0fa0*/  @!P1 DMUL R8, R4, R6 ;  /* 0x0000000604089228 */ /* 0x000fd60000000000 */
.L_x_9:
[----:B------:R-:W-:Y:S05]  /*0fb0*/  BSYNC.RECONVERGENT B0 ;  /* 0x0000000000007941 */ /* 0x000fea0003800200 */
.L_x_8:
[----:B------:R-:W-:Y:S01]  /*0fc0*/  DMUL R10, R12, R10 ;  /* 0x0000000a0c0a7228 */ /* 0x000fe20000000000 */
[----:B---3--:R-:W-:Y:S01]  /*0fd0*/  IMAD.WIDE R4, R3, 0x8, R18 ;  /* 0x0000000803047825 */ /* 0x008fe200078e0212 */
[----:B------:R-:W-:-:S03]  /*0fe0*/  DMUL R8, R14, R8 ;  /* 0x000000080e087228 */ /* 0x000fc60000000000 */
[----:B------:R-:W-:Y:S02]  /*0ff0*/  IMAD.WIDE R6, R3, 0x8, R16 ;  /* 0x0000000803067825 */ /* 0x000fe400078e0210 */
[----:B------:R1:W-:Y:S02]  /*1000*/  STG.E.64 desc[UR6][R4.64], R10 ;  /* 0x0000000a04007986 */ /* 0x0003e4000c101b06 */
[----:B------:R-:W-:Y:S02]  /*1010*/  IMAD.IADD R3, R0, 0x1, R3 ;  /* 0x0000000100037824 */ /* 0x000fe400078e0203 */
[----:B------:R1:W-:Y:S03]  /*1020*/  STG.E.64 desc[UR6][R6.64], R8 ;  /* 0x0000000806007986 */ /* 0x0003e6000c101b06 */
[----:B------:R-:W-:-:S13]  /*1030*/  ISETP.GE.AND P0, PT, R3, UR12, PT ;  /* 0x0000000c03007c0c */ /* 0x000fda000bf06270 */
[----:B-1----:R-:W-:Y:S05]  /*1040*/  @!P0 BRA `(.L_x_10) ;  /* 0xfffffff400288947 */ /* 0x002fea000383ffff */
[----:B------:R-:W-:Y:S05]  /*1050*/  EXIT ;  /* 0x000000000000794d */ /* 0x000fea0003800000 */
        .weak           $__internal_0_$__cuda_sm20_div_rn_f64_full
        .type           $__internal_0_$__cuda_sm20_div_rn_f64_full,@function
        .size           $__internal_0_$__cuda_sm20_div_rn_f64_full,($__internal_1_$__cuda_sm20_drsqrt_f64_slowpath_v2 - $__internal_0_$__cuda_sm20_div_rn_f64_full)
$__internal_0_$__cuda_sm20_div_rn_f64_full:
[----:B------:R-:W-:Y:S01]  /*1060*/  FSETP.GEU.AND P2, PT, |R9|, 1.469367938527859385e-39, PT ;  /* 0x001000000900780b */ /* 0x000fe20003f4e200 */
[----:B------:R-:W-:Y:S01]  /*1070*/  IMAD.MOV.U32 R26, RZ, RZ, R8 ;  /* 0x000000ffff1a7224 */ /* 0x000fe200078e0008 */
[C---:B------:R-:W-:Y:S01]  /*1080*/  FSETP.GEU.AND P0, PT, |R5|.reuse, 1.469367938527859385e-39, PT ;  /* 0x001000000500780b */ /* 0x040fe20003f0e200 */
[----:B------:R-:W-:Y:S01]  /*1090*/  IMAD.MOV.U32 R28, RZ, RZ, 0x1 ;  /* 0x00000001ff1c7424 */ /* 0x000fe200078e00ff */
[----:B------:R-:W-:Y:S01]  /*10a0*/  LOP3.LUT R6, R5, 0x800fffff, RZ, 0xc0, !PT ;  /* 0x800fffff05067812 */ /* 0x000fe200078ec0ff */
[----:B------:R-:W-:Y:S01]  /*10b0*/  BSSY.RECONVERGENT B1, `(.L_x_11) ;  /* 0x0000052000017945 */ /* 0x000fe20003800200 */
[----:B------:R-:W-:Y:S02]  /*10c0*/  LOP3.LUT R34, R9, 0x7ff00000, RZ, 0xc0, !PT ;  /* 0x7ff0000009227812 */ /* 0x000fe400078ec0ff */
[----:B------:R-:W-:Y:S01]  /*10d0*/  LOP3.LUT R7, R6, 0x3ff00000, RZ, 0xfc, !PT ;  /* 0x3ff0000006077812 */ /* 0x000fe200078efcff */
[----:B------:R-:W-:Y:S01]  /*10e0*/  IMAD.MOV.U32 R6, RZ, RZ, R4 ;  /* 0x000000ffff067224 */ /* 0x000fe200078e0004 */
[----:B------:R-:W-:-:S02]  /*10f0*/  LOP3.LUT R37, R5, 0x7ff00000, RZ, 0xc0, !PT ;  /* 0x7ff0000005257812 */ /* 0x000fc400078ec0ff */
[----:B------:R-:W-:Y:S01]  /*1100*/  MOV R35, 0x1ca00000 ;  /* 0x1ca0000000237802 */ /* 0x000fe20000000f00 */
[----:B------:R-:W-:Y:S01]  /*1110*/  @!P2 IMAD.MOV.U32 R30, RZ, RZ, RZ ;  /* 0x000000ffff1ea224 */ /* 0x000fe200078e00ff */
[----:B------:R-:W-:Y:S01]  /*1120*/  @!P2 LOP3.LUT R27, R5, 0x7ff00000, RZ, 0xc0, !PT ;  /* 0x7ff00000051ba812 */ /* 0x000fe200078ec0ff */
[----:B------:R-:W-:Y:S01]  /*1130*/  @!P0 DMUL R6, R4, 8.98846567431157953865e+307 ;  /* 0x7fe0000004068828 */ /* 0x000fe20000000000 */
[C---:B------:R-:W-:Y:S02]  /*1140*/  ISETP.GE.U32.AND P1, PT, R34.reuse, R37, PT ;  /* 0x000000252200720c */ /* 0x040fe40003f26070 */
[----:B------:R-:W-:Y:S02]  /*1150*/  @!P2 ISETP.GE.U32.AND P3, PT, R34, R27, PT ;  /* 0x0000001b2200a20c */ /* 0x000fe40003f66070 */
[C---:B------:R-:W-:Y:S01]  /*1160*/  SEL R27, R35.reuse, 0x63400000, !P1 ;  /* 0x63400000231b7807 */ /* 0x040fe20004800000 */
[----:B------:R-:W0:Y:S01]  /*1170*/  MUFU.RCP64H R29, R7 ;  /* 0x00000007001d7308 */ /* 0x000e220000001800 */
[----:B------:R-:W-:-:S02]  /*1180*/  @!P2 SEL R31, R35, 0x63400000, !P3 ;  /* 0x63400000231fa807 */ /* 0x000fc40005800000 */
[--C-:B------:R-:W-:Y:S02]  /*1190*/  LOP3.LUT R27, R27, 0x800fffff, R9.reuse, 0xf8, !PT ;  /* 0x800fffff1b1b7812 */ /* 0x100fe400078ef809 */
[----:B------:R-:W-:Y:S02]  /*11a0*/  @!P2 LOP3.LUT R31, R31, 0x80000000, R9, 0xf8, !PT ;  /* 0x800000001f1fa812 */ /* 0x000fe400078ef809 */
[----:B------:R-:W-:Y:S02]  /*11b0*/  @!P0 LOP3.LUT R37, R7, 0x7ff00000, RZ, 0xc0, !PT ;  /* 0x7ff0000007258812 */ /* 0x000fe400078ec0ff */
[----:B------:R-:W-:-:S06]  /*11c0*/  @!P2 LOP3.LUT R31, R31, 0x100000, RZ, 0xfc, !PT ;  /* 0x001000001f1fa812 */ /* 0x000fcc00078efcff */
[----:B------:R-:W-:Y:S02]  /*11d0*/  @!P2 DFMA R26, R26, 2, -R30 ;  /* 0x400000001a1aa82b */ /* 0x000fe4000000081e */
[----:B0-----:R-:W-:-:S08]  /*11e0*/  DFMA R30, R28, -R6, 1 ;  /* 0x3ff000001c1e742b */ /* 0x001fd00000000806 */
[----:B------:R-:W-:-:S08]  /*11f0*/  DFMA R30, R30, R30, R30 ;  /* 0x0000001e1e1e722b */ /* 0x000fd0000000001e */
[----:B------:R-:W-:-:S08]  /*1200*/  DFMA R30, R28, R30, R28 ;  /* 0x0000001e1c1e722b */ /* 0x000fd0000000001c */
[----:B------:R-:W-:-:S08]  /*1210*/  DFMA R28, R30, -R6, 1 ;  /* 0x3ff000001e1c742b */ /* 0x000fd00000000806 */
[----:B------:R-:W-:-:S08]  /*1220*/  DFMA R28, R30, R28, R30 ;  /* 0x0000001c1e1c722b */ /* 0x000fd0000000001e */
[----:B------:R-:W-:-:S08]  /*1230*/  DMUL R30, R28, R26 ;  /* 0x0000001a1c1e7228 */ /* 0x000fd00000000000 */
[----:B------:R-:W-:-:S08]  /*1240*/  DFMA R32, R30, -R6, R26 ;  /* 0x800000061e20722b */ /* 0x000fd0000000001a */
[----:B------:R-:W-:Y:S01]  /*1250*/  DFMA R32, R28, R32, R30 ;  /* 0x000000201c20722b */ /* 0x000fe2000000001e */
[----:B------:R-:W-:Y:S01]  /*1260*/  IMAD.MOV.U32 R30, RZ, RZ, R34 ;  /* 0x000000ffff1e7224 */ /* 0x000fe200078e0022 */
[----:B------:R-:W-:-:S05]  /*1270*/  @!P2 LOP3.LUT R30, R27, 0x7ff00000, RZ, 0xc0, !PT ;  /* 0x7ff000001b1ea812 */ /* 0x000fca00078ec0ff */
[----:B------:R-:W-:-:S05]  /*1280*/  VIADD R28, R30, 0xffffffff ;  /* 0xffffffff1e1c7836 */ /* 0x000fca0000000000 */
[----:B------:R-:W-:Y:S01]  /*1290*/  ISETP.GT.U32.AND P0, PT, R28, 0x7feffffe, PT ;  /* 0x7feffffe1c00780c */ /* 0x000fe20003f04070 */
[----:B------:R-:W-:-:S05]  /*12a0*/  VIADD R28, R37, 0xffffffff ;  /* 0xffffffff251c7836 */ /* 0x000fca0000000000 */
[----:B------:R-:W-:-:S13]  /*12b0*/  ISETP.GT.U32.OR P0, PT, R28, 0x7feffffe, P0 ;  /* 0x7feffffe1c00780c */ /* 0x000fda0000704470 */
[----:B------:R-:W-:Y:S05]  /*12c0*/  @P0 BRA `(.L_x_12) ;  /* 0x00000000006c0947 */ /* 0x000fea0003800000 */
[----:B------:R-:W-:-:S04]  /*12d0*/  LOP3.LUT R9, R5, 0x7ff00000, RZ, 0xc0, !PT ;  /* 0x7ff0000005097812 */ /* 0x000fc800078ec0ff */
[CC--:B------:R-:W-:Y:S02]  /*12e0*/  VIADDMNMX R8, R34.reuse, -R9.reuse, 0xb9600000, !PT ;  /* 0xb960000022087446 */ /* 0x0c0fe40007800909 */
[----:B------:R-:W-:Y:S02]  /*12f0*/  ISETP.GE.U32.AND P0, PT, R34, R9, PT ;  /* 0x000000092200720c */ /* 0x000fe40003f06070 */
[----:B------:R-:W-:Y:S02]  /*1300*/  VIMNMX R8, PT, PT, R8, 0x46a00000, PT ;  /* 0x46a0000008087848 */ /* 0x000fe40003fe0100 */
[----:B------:R-:W-:-:S04]  /*1310*/  SEL R35, R35, 0x63400000, !P0 ;  /* 0x6340000023237807 */ /* 0x000fc80004000000 */
[----:B------:R-:W-:Y:S01]  /*1320*/  IADD3 R30, PT, PT, -R35, R8, RZ ;  /* 0x00000008231e7210 */ /* 0x000fe20007ffe1ff */
[----:B------:R-:W-:-:S04]  /*1330*/  IMAD.MOV.U32 R8, RZ, RZ, RZ ;  /* 0x000000ffff087224 */ /* 0x000fc800078e00ff */
[----:B------:R-:W-:-:S06]  /*1340*/  VIADD R9, R30, 0x7fe00000 ;  /* 0x7fe000001e097836 */ /* 0x000fcc0000000000 */
[----:B------:R-:W-:-:S10]  /*1350*/  DMUL R28, R32, R8 ;  /* 0x00000008201c7228 */ /* 0x000fd40000000000 */
[----:B------:R-:W-:-:S13]  /*1360*/  FSETP.GTU.AND P0, PT, |R29|, 1.469367938527859385e-39, PT ;  /* 0x001000001d00780b */ /* 0x000fda0003f0c200 */
[----:B------:R-:W-:Y:S05]  /*1370*/  @P0 BRA `(.L_x_13) ;  /* 0x0000000000940947 */ /* 0x000fea0003800000 */
[----:B------:R-:W-:-:S06]  /*1380*/  DFMA R6, R32, -R6, R26 ;  /* 0x800000062006722b */ /* 0x000fcc000000001a */
[----:B------:R-:W-:-:S04]  /*1390*/  IMAD.MOV.U32 R6, RZ, RZ, RZ ;  /* 0x000000ffff067224 */ /* 0x000fc800078e00ff */
[C---:B------:R-:W-:Y:S02]  /*13a0*/  FSETP.NEU.AND P0, PT, R7.reuse, RZ, PT ;  /* 0x000000ff0700720b */ /* 0x040fe40003f0d000 */
[----:B------:R-:W-:-:S04]  /*13b0*/  LOP3.LUT R8, R7, 0x80000000, R5, 0x48, !PT ;  /* 0x8000000007087812 */ /* 0x000fc800078e4805 */
[----:B------:R-:W-:-:S07]  /*13c0*/  LOP3.LUT R7, R8, R9, RZ, 0xfc, !PT ;  /* 0x0000000908077212 */ /* 0x000fce00078efcff */
[----:B------:R-:W-:Y:S05]  /*13d0*/  @!P0 BRA `(.L_x_13) ;  /* 0x00000000007c8947 */ /* 0x000fea0003800000 */
[----:B------:R-:W-:Y:S01]  /*13e0*/  IMAD.MOV R5, RZ, RZ, -R30 ;  /* 0x000000ffff057224 */ /* 0x000fe200078e0a1e */
[----:B------:R-:W-:Y:S01]  /*13f0*/  DMUL.RP R6, R32, R6 ;  /* 0x0000000620067228 */ /* 0x000fe20000008000 */
[----:B------:R-:W-:-:S06]  /*1400*/  IMAD.MOV.U32 R4, RZ, RZ, RZ ;  /* 0x000000ffff047224 */ /* 0x000fcc00078e00ff */
[----:B------:R-:W-:-:S06]  /*1410*/  DFMA R4, R28, -R4, R32 ;  /* 0x800000041c04722b */ /* 0x000fcc0000000020 */
[----:B------:R-:W-:-:S04]  /*1420*/  IADD3 R4, PT, PT, -R30, -0x43300000, RZ ;  /* 0xbcd000001e047810 */ /* 0x000fc80007ffe1ff */
[----:B------:R-:W-:Y:S02]  /*1430*/  FSETP.NEU.AND P0, PT, |R5|, R4, PT ;  /* 0x000000040500720b */ /* 0x000fe40003f0d200 */
[----:B------:R-:W-:Y:S02]  /*1440*/  LOP3.LUT R5, R7, R8, RZ, 0x3c, !PT ;  /* 0x0000000807057212 */ /* 0x000fe400078e3cff */
[----:B------:R-:W-:Y:S02]  /*1450*/  FSEL R28, R6, R28, !P0 ;  /* 0x0000001c061c7208 */ /* 0x000fe40004000000 */
[----:B------:R-:W-:Y:S01]  /*1460*/  FSEL R29, R5, R29, !P0 ;  /* 0x0000001d051d7208 */ /* 0x000fe20004000000 */
[----:B------:R-:W-:Y:S06]  /*1470*/  BRA `(.L_x_13) ;  /* 0x0000000000547947 */ /* 0x000fec0003800000 */
.L_x_12:
[----:B------:R-:W-:-:S14]  /*1480*/  DSETP.NAN.AND P0, PT, R8, R8, PT ;  /* 0x000000080800722a */ /* 0x000fdc0003f08000 */
[----:B------:R-:W-:Y:S05]  /*1490*/  @P0 BRA `(.L_x_14) ;  /* 0x0000000000440947 */ /* 0x000fea0003800000 */
[----:B------:R-:W-:-:S14]  /*14a0*/  DSETP.NAN.AND P0, PT, R4, R4, PT ;  /* 0x000000040400722a */ /* 0x000fdc0003f08000 */
[----:B------:R-:W-:Y:S05]  /*14b0*/  @P0 BRA `(.L_x_15) ;  /* 0x0000000000300947 */ /* 0x000fea0003800000 */
[----:B------:R-:W-:Y:S01]  /*14c0*/  ISETP.NE.AND P0, PT, R30, R37, PT ;  /* 0x000000251e00720c */ /* 0x000fe20003f05270 */
[----:B------:R-:W-:Y:S01]  /*14d0*/  IMAD.MOV.U32 R28, RZ, RZ, 0x0 ;  /* 0x00000000ff1c7424 */ /* 0x000fe200078e00ff */
[----:B------:R-:W-:-:S11]  /*14e0*/  MOV R29, 0xfff80000 ;  /* 0xfff80000001d7802 */ /* 0x000fd60000000f00 */
[----:B------:R-:W-:Y:S05]  /*14f0*/  @!P0 BRA `(.L_x_13) ;  /* 0x0000000000348947 */ /* 0x000fea0003800000 */
[----:B------:R-:W-:Y:S02]  /*1500*/  ISETP.NE.AND P0, PT, R30, 0x7ff00000, PT ;  /* 0x7ff000001e00780c */ /* 0x000fe40003f05270 */
[----:B------:R-:W-:Y:S02]  /*1510*/  LOP3.LUT R29, R9, 0x80000000, R5, 0x48, !PT ;  /* 0x80000000091d7812 */ /* 0x000fe400078e4805 */
[----:B------:R-:W-:-:S13]  /*1520*/  ISETP.EQ.OR P0, PT, R37, RZ, !P0 ;  /* 0x000000ff2500720c */ /* 0x000fda0004702670 */
[----:B------:R-:W-:Y:S01]  /*1530*/  @P0 LOP3.LUT R4, R29, 0x7ff00000, RZ, 0xfc, !PT ;  /* 0x7ff000001d040812 */ /* 0x000fe200078efcff */
[----:B------:R-:W-:Y:S02]  /*1540*/  @!P0 IMAD.MOV.U32 R28, RZ, RZ, RZ ;  /* 0x000000ffff1c8224 */ /* 0x000fe400078e00ff */
[----:B------:R-:W-:Y:S02]  /*1550*/  @P0 IMAD.MOV.U32 R28, RZ, RZ, RZ ;  /* 0x000000ffff1c0224 */ /* 0x000fe400078e00ff */
[----:B------:R-:W-:Y:S01]  /*1560*/  @P0 IMAD.MOV.U32 R29, RZ, RZ, R4 ;  /* 0x000000ffff1d0224 */ /* 0x000fe200078e0004 */
[----:B------:R-:W-:Y:S06]  /*1570*/  BRA `(.L_x_13) ;  /* 0x0000000000147947 */ /* 0x000fec0003800000 */
.L_x_15:
[----:B------:R-:W-:Y:S01]  /*1580*/  LOP3.LUT R29, R5, 0x80000, RZ, 0xfc, !PT ;  /* 0x00080000051d7812 */ /* 0x000fe200078efcff */
[----:B------:R-:W-:Y:S01]  /*1590*/  IMAD.MOV.U32 R28, RZ, RZ, R4 ;  /* 0x000000ffff1c7224 */ /* 0x000fe200078e0004 */
[----:B------:R-:W-:Y:S06]  /*15a0*/  BRA `(.L_x_13) ;  /* 0x0000000000087947 */ /* 0x000fec0003800000 */
.L_x_14:
[----:B------:R-:W-:Y:S01]  /*15b0*/  LOP3.LUT R29, R9, 0x80000, RZ, 0xfc, !PT ;  /* 0x00080000091d7812 */ /* 0x000fe200078efcff */
[----:B------:R-:W-:-:S07]  /*15c0*/  IMAD.MOV.U32 R28, RZ, RZ, R8 ;  /* 0x000000ffff1c7224 */ /* 0x000fce00078e0008 */
.L_x_13:
[----:B------:R-:W-:Y:S05]  /*15d0*/  BSYNC.RECONVERGENT B1 ;  /* 0x0000000000017941 */ /* 0x000fea0003800200 */
.L_x_11:
[----:B------:R-:W-:Y:S01]  /*15e0*/  IMAD.MOV.U32 R4, RZ, RZ, R2 ;  /* 0x000000ffff047224 */ /* 0x000fe200078e0002 */
[----:B------:R-:W-:Y:S01]  /*15f0*/  MOV R7, R29 ;  /* 0x0000001d00077202 */ /* 0x000fe20000000f00 */
[----:B------:R-:W-:Y:S02]  /*1600*/  IMAD.MOV.U32 R5, RZ, RZ, 0x0 ;  /* 0x00000000ff057424 */ /* 0x000fe400078e00ff */
[----:B------:R-:W-:Y:S02]  /*1610*/  IMAD.MOV.U32 R6, RZ, RZ, R28 ;  /* 0x000000ffff067224 */ /* 0x000fe400078e001c */
[----:B------:R-:W-:Y:S05]  /*1620*/  RET.REL.NODEC R4 `(_ZN14implicit_fused23boundary_maxwell_kernelIdEEvPKT_iS1_S1_S1_S1_S1_S1_S1_PS1_S4_) ;  /* 0xffffffe804747950 */ /* 0x000fea0003c3ffff */
        .weak           $__internal_1_$__cuda_sm20_drsqrt_f64_slowpath_v2
        .type           $__internal_1_$__cuda_sm20_drsqrt_f64_slowpath_v2,@function
        .size           $__internal_1_$__cuda_sm20_drsqrt_f64_slowpath_v2,(.L_x_107 - $__internal_1_$__cuda_sm20_drsqrt_f64_slowpath_v2)
$__internal_1_$__cuda_sm20_drsqrt_f64_slowpath_v2:
[----:B------:R-:W-:Y:S01]  /*1630*/  DSETP.NEU.AND P0, PT, R4, RZ, PT ;  /* 0x000000ff0400722a */ /* 0x000fe20003f0d000 */
[----:B------:R-:W-:-:S13]  /*1640*/  LOP3.LUT R2, R5, 0x80000000, RZ, 0xc0, !PT ;  /* 0x8000000005027812 */ /* 0x000fda00078ec0ff */
[----:B------:R-:W-:Y:S05]  /*1650*/  @!P0 BRA `(.L_x_16) ;  /* 0x00000000005c8947 */ /* 0x000fea0003800000 */
[----:B------:R-:W-:-:S14]  /*1660*/  DSETP.GTU.AND P0, PT, |R4|, +INF , PT ;  /* 0x7ff000000400742a */ /* 0x000fdc0003f0c200 */
[----:B------:R-:W-:Y:S05]  /*1670*/  @P0 BRA `(.L_x_17) ;  /* 0x00000000004c0947 */ /* 0x000fea0003800000 */
[----:B------:R-:W-:-:S13]  /*1680*/  ISETP.NE.AND P0, PT, R2, RZ, PT ;  /* 0x000000ff0200720c */ /* 0x000fda0003f05270 */
[----:B------:R-:W-:Y:S02]  /*1690*/  @P0 IMAD.MOV.U32 R2, RZ, RZ, 0x0 ;  /* 0x00000000ff020424 */ /* 0x000fe400078e00ff */
[----:B------:R-:W-:Y:S01]  /*16a0*/  @P0 IMAD.MOV.U32 R3, RZ, RZ, -0x80000 ;  /* 0xfff80000ff030424 */ /* 0x000fe200078e00ff */
[----:B------:R-:W-:Y:S06]  /*16b0*/  @P0 BRA `(.L_x_18) ;  /* 0x00000000004c0947 */ /* 0x000fec0003800000 */
[----:B------:R-:W-:-:S14]  /*16c0*/  DSETP.NEU.AND P0, PT, |R4|, +INF , PT ;  /* 0x7ff000000400742a */ /* 0x000fdc0003f0d200 */
[----:B------:R-:W-:Y:S01]  /*16d0*/  @!P0 CS2R R2, SRZ ;  /* 0x0000000000028805 */ /* 0x000fe2000001ff00 */
[----:B------:R-:W-:Y:S06]  /*16e0*/  @!P0 BRA `(.L_x_18) ;  /* 0x0000000000408947 */ /* 0x000fec0003800000 */
[----:B------:R-:W-:Y:S01]  /*16f0*/  DMUL R4, R4, 1.80143985094819840000e+16 ;  /* 0x4350000004047828 */ /* 0x000fe20000000000 */
[----:B------:R-:W-:Y:S01]  /*1700*/  IMAD.MOV.U32 R2, RZ, RZ, RZ ;  /* 0x000000ffff027224 */ /* 0x000fe200078e00ff */
[----:B------:R-:W-:Y:S01]  /*1710*/  MOV R9, 0x3fd80000 ;  /* 0x3fd8000000097802 */ /* 0x000fe20000000f00 */
[----:B------:R-:W-:-:S03]  /*1720*/  IMAD.MOV.U32 R8, RZ, RZ, 0x0 ;  /* 0x00000000ff087424 */ /* 0x000fc600078e00ff */
[----:B------:R-:W0:Y:S02]  /*1730*/  MUFU.RSQ64H R3, R5 ;  /* 0x0000000500037308 */ /* 0x000e240000001c00 */
[----:B0-----:R-:W-:-:S08]  /*1740*/  DMUL R6, R2, R2 ;  /* 0x0000000202067228 */ /* 0x001fd00000000000 */
[----:B------:R-:W-:-:S08]  /*1750*/  DFMA R6, R4, -R6, 1 ;  /* 0x3ff000000406742b */ /* 0x000fd00000000806 */
[----:B------:R-:W-:Y:S02]  /*1760*/  DFMA R8, R6, R8, 0.5 ;  /* 0x3fe000000608742b */ /* 0x000fe40000000008 */
[----:B------:R-:W-:-:S08]  /*1770*/  DMUL R6, R2, R6 ;  /* 0x0000000602067228 */ /* 0x000fd00000000000 */
[----:B------:R-:W-:-:S08]  /*1780*/  DFMA R2, R8, R6, R2 ;  /* 0x000000060802722b */ /* 0x000fd00000000002 */
[----:B------:R-:W-:Y:S01]  /*1790*/  DMUL R2, R2, 134217728 ;  /* 0x41a0000002027828 */ /* 0x000fe20000000000 */
[----:B------:R-:W-:Y:S10]  /*17a0*/  BRA `(.L_x_18) ;  /* 0x0000000000107947 */ /* 0x000ff40003800000 */
.L_x_17:
[----:B------:R-:W-:Y:S01]  /*17b0*/  DADD R2, R4, R4 ;  /* 0x0000000004027229 */ /* 0x000fe20000000004 */
[----:B------:R-:W-:Y:S10]  /*17c0*/  BRA `(.L_x_18) ;  /* 0x0000000000087947 */ /* 0x000ff40003800000 */
.L_x_16:
[----:B------:R-:W-:Y:S01]  /*17d0*/  LOP3.LUT R3, R2, 0x7ff00000, RZ, 0xfc, !PT ;  /* 0x7ff0000002037812 */ /* 0x000fe200078efcff */
[----:B------:R-:W-:-:S07]  /*17e0*/  IMAD.MOV.U32 R2, RZ, RZ, RZ ;  /* 0x000000ffff027224 */ /* 0x000fce00078e00ff */
.L_x_18:
[----:B------:R-:W-:Y:S02]  /*17f0*/  IMAD.MOV.U32 R14, RZ, RZ, R2 ;  /* 0x000000ffff0e7224 */ /* 0x000fe400078e0002 */
[----:B------:R-:W-:Y:S02]  /*1800*/  IMAD.MOV.U32 R15, RZ, RZ, R3 ;  /* 0x000000ffff0f7224 */ /* 0x000fe400078e0003 */
[----:B------:R-:W-:Y:S02]  /*1810*/  IMAD.MOV.U32 R2, RZ, RZ, R0 ;  /* 0x000000ffff027224 */ /* 0x000fe400078e0000 */
[----:B------:R-:W-:-:S04]  /*1820*/  IMAD.MOV.U32 R3, RZ, RZ, 0x0 ;  /* 0x00000000ff037424 */ /* 0x000fc800078e00ff */
[----:B------:R-:W-:Y:S05]  /*1830*/  RET.REL.NODEC R2 `(_ZN14implicit_fused23boundary_maxwell_kernelIdEEvPKT_iS1_S1_S1_S1_S1_S1_S1_PS1_S4_) ;  /* 0xffffffe402f07950 */ /* 0x000fea0003c3ffff */
.L_x_19:
[----:B------:R-:W-:-:S00]  /*1840*/  BRA `(.L_x_19) ;  /* 0xfffffffc00fc7947 */ /* 0x000fc0000383ffff */
[----:B------:R-:W-:-:S00]  /*1850*/  NOP ;  /* 0x0000000000007918 */ /* 0x000fc00000000000 */
        /* <DEDUP_REMOVED lines=10> */
.L_x_107:


//--------------------- .text._ZN14implicit_fused31tdma_solve_and_writeback_kernelIdEEvPKT_PS1_S3_S3_S4_S4_S4_S4_iiS4_ --------------------------
	.section	.text._ZN14implicit_fused31tdma_solve_and_writeback_kernelIdEEvPKT_PS1_S3_S3_S4_S4_S4_S4_iiS4_,"ax",@progbits
	.align	128
        .global         _ZN14implicit_fused31tdma_solve_and_writeback_kernelIdEEvPKT_PS1_S3_S3_S4_S4_S4_S4_iiS4_
        .type           _ZN14implicit_fused31tdma_solve_and_writeback_kernelIdEEvPKT_PS1_S3_S3_S4_S4_S4_S4_iiS4_,@function
        .size           _ZN14implicit_fused31tdma_solve_and_writeback_kernelIdEEvPKT_PS1_S3_S3_S4_S4_S4_S4_iiS4_,(.L_x_108 - _ZN14implicit_fused31tdma_solve_and_writeback_kernelIdEEvPKT_PS1_S3_S3_S4_S4_S4_S4_iiS4_)
        .other          _ZN14implicit_fused31tdma_solve_and_writeback_kernelIdEEvPKT_PS1_S3_S3_S4_S4_S4_S4_iiS4_,@"STO_CUDA_ENTRY STV_DEFAULT"
_ZN14implicit_fused31tdma_solve_and_writeback_kernelIdEEvPKT_PS1_S3_S3_S4_S4_S4_S4_iiS4_:
.text._ZN14implicit_fused31tdma_solve_and_writeback_kernelIdEEvPKT_PS1_S3_S3_S4_S4_S4_S4_iiS4_:
[----:B------:R-:W-:Y:S08]  /*0000*/  LDC R1, c[0x0][0x37c] ;  /* 0x0000df00ff017b82 */ /* 0x000ff00000000800 */
[----:B------:R-:W0:Y:S01]  /*0010*/  S2UR UR18, SR_CTAID.X ;  /* 0x00000000001279c3 */ /* 0x000e220000002500 */
[----:B------:R-:W0:Y:S02]  /*0020*/  LDCU UR4, c[0x0][0x3c4] ;  /* 0x00007880ff0477ac */ /* 0x000e240008000800 */
[----:B0-----:R-:W-:-:S06]  /*0030*/  UISETP.GE.AND UP0, UPT, UR18, UR4, UPT ;  /* 0x000000041200728c */ /* 0x001fcc000bf06270 */
[----:B------:R-:W-:-:S13]  /*0040*/  PLOP3.LUT P0, PT, PT, PT, UP0, 0x80, 0x8 ;  /* 0x000000000008781c */ /* 0x000fda0003f0f008 */
[----:B------:R-:W-:Y:S05]  /*0050*/  @P0 EXIT ;  /* 0x000000000000094d */ /* 0x000fea0003800000 */
[----:B------:R-:W0:Y:S02]  /*0060*/  S2R R0, SR_TID.X ;  /* 0x0000000000007919 */ /* 0x000e240000002100 */
[----:B0-----:R-:W-:-:S13]  /*0070*/  ISETP.NE.AND P0, PT, R0, RZ, PT ;  /* 0x000000ff0000720c */ /* 0x001fda0003f05270 */
[----:B------:R-:W-:Y:S05]  /*0080*/  @P0 EXIT ;  /* 0x000000000000094d */ /* 0x000fea0003800000 */
[----:B------:R-:W0:Y:S01]  /*0090*/  LDCU.128 UR4, c[0x0][0x390] ;  /* 0x00007200ff0477ac */ /* 0x000e220008000c00 */
[----:B------:R-:W1:Y:S01]  /*00a0*/  LDCU.64 UR16, c[0x0][0x358] ;  /* 0x00006b00ff1077ac */ /* 0x000e620008000a00 */
[----:B------:R-:W2:Y:S01]  /*00b0*/  LDCU UR12, c[0x0][0x3c0] ;  /* 0x00007800ff0c77ac */ /* 0x000ea20008000800 */
[----:B------:R-:W3:Y:S01]  /*00c0*/  LDCU.64 UR10, c[0x0][0x3a8] ;  /* 0x00007500ff0a77ac */ /* 0x000ee20008000a00 */
[----:B0-----:R-:W-:Y:S02]  /*00d0*/  UIMAD.WIDE.U32 UR4, UR18, 0x8, UR4 ;  /* 0x00000008120478a5 */ /* 0x001fe4000f8e0004 */
[----:B------:R-:W-:-:S04]  /*00e0*/  UIMAD.WIDE.U32 UR6, UR18, 0x8, UR6 ;  /* 0x00000008120678a5 */ /* 0x000fc8000f8e0006 */
[----:B------:R-:W-:Y:S02]  /*00f0*/  IMAD.U32 R16, RZ, RZ, UR4 ;  /* 0x00000004ff107e24 */ /* 0x000fe4000f8e00ff */
[----:B------:R-:W-:Y:S01]  /*0100*/  IMAD.U32 R17, RZ, RZ, UR5 ;  /* 0x00000005ff117e24 */ /* 0x000fe2000f8e00ff */
[----:B------:R-:W-:Y:S01]  /*0110*/  MOV R14, UR6 ;  /* 0x00000006000e7c02 */ /* 0x000fe20008000f00 */
[----:B------:R-:W-:-:S03]  /*0120*/  IMAD.U32 R15, RZ, RZ, UR7 ;  /* 0x00000007ff0f7e24 */ /* 0x000fc6000f8e00ff */
[----:B------:R-:W0:Y:S01]  /*0130*/  LDCU.128 UR4, c[0x0][0x3b0] ;  /* 0x00007600ff0477ac */ /* 0x000e220008000c00 */
[----:B-1----:R-:W5:Y:S04]  /*0140*/  LDG.E.64.CONSTANT R16, desc[UR16][R16.64] ;  /* 0x0000001010107981 */ /* 0x002f68000c1e9b00 */
[----:B------:R-:W5:Y:S01]  /*0150*/  LDG.E.64.CONSTANT R14, desc[UR16][R14.64] ;  /* 0x000000100e0e7981 */ /* 0x000f62000c1e9b00 */
[----:B--2---:R-:W-:Y:S02]  /*0160*/  UISETP.GE.AND UP0, UPT, UR12, 0x4, UPT ;  /* 0x000000040c00788c */ /* 0x004fe4000bf06270 */
[----:B------:R-:W-:-:S04]  /*0170*/  UIADD3 UR20, UPT, UPT, UR12, -0x2, URZ ;  /* 0xfffffffe0c147890 */ /* 0x000fc8000fffe0ff */
[----:B------:R-:W-:-:S04]  /*0180*/  UIMAD UR19, UR20, UR18, URZ ;  /* 0x00000012141372a4 */ /* 0x000fc8000f8e02ff */
[----:B------:R-:W-:Y:S02]  /*0190*/  USHF.R.S32.HI UR21, URZ, 0x1f, UR19 ;  /* 0x0000001fff157899 */ /* 0x000fe40008011413 */
[----:B0-----:R-:W-:Y:S02]  /*01a0*/  UIMAD.WIDE UR8, UR19, 0x8, UR4 ;  /* 0x00000008130878a5 */ /* 0x001fe4000f8e0204 */
[----:B------:R-:W-:Y:S02]  /*01b0*/  UIMAD.WIDE UR6, UR19, 0x8, UR6 ;  /* 0x00000008130678a5 */ /* 0x000fe4000f8e0206 */
[----:B---3--:R-:W-:Y:S01]  /*01c0*/  UIMAD.WIDE UR10, UR19, 0x8, UR10 ;  /* 0x00000008130a78a5 */ /* 0x008fe2000f8e020a */
[----:B------:R-:W-:Y:S11]  /*01d0*/  BRA.U !UP0, `(.L_x_20) ;  /* 0x0000001108a87547 */ /* 0x000ff6000b800000 */
[----:B------:R-:W-:Y:S02]  /*01e0*/  UIADD3 UR4, UPT, UPT, UR12, -0x4, URZ ;  /* 0xfffffffc0c047890 */ /* 0x000fe4000fffe0ff */
[----:B------:R-:W-:Y:S02]  /*01f0*/  UIADD3 UR5, UPT, UPT, UR12, -0x3, URZ ;  /* 0xfffffffd0c057890 */ /* 0x000fe4000fffe0ff */
[----:B------:R-:W-:-:S03]  /*0200*/  UISETP.GE.U32.AND UP0, UPT, UR4, 0x3, UPT ;  /* 0x000000030400788c */ /* 0x000fc6000bf06070 */
[----:B------:R-:W-:-:S06]  /*0210*/  UMOV UR4, 0x1 ;  /* 0x0000000100047882 */ /* 0x000fcc0000000000 */
[----:B------:R-:W-:Y:S05]  /*0220*/  BRA.U !UP0, `(.L_x_21) ;  /* 0x0000000908447547 */ /* 0x000fea000b800000 */
[----:B------:R-:W0:Y:S01]  /*0230*/  LDCU.128 UR28, c[0x0][0x3a0] ;  /* 0x00007400ff1c77ac */ /* 0x000e220008000c00 */
[----:B------:R-:W1:Y:S01]  /*0240*/  LDCU.128 UR12, c[0x0][0x3b0] ;  /* 0x00007600ff0c77ac */ /* 0x000e620008000c00 */
[----:B------:R-:W-:Y:S02]  /*0250*/  ULEA UR23, UP1, UR19, 0x10, 0x3 ;  /* 0x0000001013177891 */ /* 0x000fe4000f8218ff */
[----:B------:R-:W-:Y:S02]  /*0260*/  ULOP3.LUT UR4, UR5, 0xfffffffc, URZ, 0xc0, !UPT ;  /* 0xfffffffc05047892 */ /* 0x000fe4000f8ec0ff */
[----:B------:R-:W-:Y:S02]  /*0270*/  ULEA.HI.X UR27, UR19, URZ, UR21, 0x3, UP1 ;  /* 0x000000ff131b7291 */ /* 0x000fe400088f1c15 */
[----:B0-----:R-:W-:Y:S02]  /*0280*/  UIADD3 UR25, UP0, UPT, UR23, UR28, URZ ;  /* 0x0000001c17197290 */ /* 0x001fe4000ff1e0ff */
[----:B------:R-:W-:-:S02]  /*0290*/  UIADD3 UR22, UP2, UPT, UR23, UR30, URZ ;  /* 0x0000001e17167290 */ /* 0x000fc4000ff5e0ff */
[----:B-1----:R-:W-:Y:S02]  /*02a0*/  UIADD3 UR24, UP1, UPT, UR23, UR14, URZ ;  /* 0x0000000e17187290 */ /* 0x002fe4000ff3e0ff */
[----:B------:R-:W-:Y:S01]  /*02b0*/  UIADD3.X UR26, UPT, UPT, UR27, UR29, URZ, UP0, !UPT ;  /* 0x0000001d1b1a7290 */ /* 0x000fe200087fe4ff */
[----:B------:R-:W-:Y:S01]  /*02c0*/  IMAD.U32 R10, RZ, RZ, UR25 ;  /* 0x00000019ff0a7e24 */ /* 0x000fe2000f8e00ff */
[----:B------:R-:W-:Y:S01]  /*02d0*/  UIADD3 UR23, UP0, UPT, UR23, UR12, URZ ;  /* 0x0000000c17177290 */ /* 0x000fe2000ff1e0ff */
[----:B------:R-:W-:Y:S01]  /*02e0*/  IMAD.U32 R2, RZ, RZ, UR22 ;  /* 0x00000016ff027e24 */ /* 0x000fe2000f8e00ff */
[----:B------:R-:W-:Y:S01]  /*02f0*/  UIADD3.X UR14, UPT, UPT, UR27, UR31, URZ, UP2, !UPT ;  /* 0x0000001f1b0e7290 */ /* 0x000fe200097fe4ff */
[----:B------:R-:W-:Y:S01]  /*0300*/  MOV R0, UR24 ;  /* 0x0000001800007c02 */ /* 0x000fe20008000f00 */
[----:B------:R-:W-:Y:S01]  /*0310*/  UIADD3.X UR15, UPT, UPT, UR27, UR15, URZ, UP1, !UPT ;  /* 0x0000000f1b0f7290 */ /* 0x000fe20008ffe4ff */
[----:B------:R-:W-:Y:S01]  /*0320*/  MOV R11, UR26 ;  /* 0x0000001a000b7c02 */ /* 0x000fe20008000f00 */
[----:B------:R-:W-:Y:S01]  /*0330*/  UIADD3.X UR13, UPT, UPT, UR27, UR13, URZ, UP0, !UPT ;  /* 0x0000000d1b0d7290 */ /* 0x000fe200087fe4ff */
[----:B------:R-:W-:Y:S01]  /*0340*/  IMAD.U32 R6, RZ, RZ, UR23 ;  /* 0x00000017ff067e24 */ /* 0x000fe2000f8e00ff */
[----:B------:R-:W-:Y:S01]  /*0350*/  MOV R13, UR14 ;  /* 0x0000000e000d7c02 */ /* 0x000fe20008000f00 */
[----:B------:R-:W-:Y:S01]  /*0360*/  UIADD3 UR12, UPT, UPT, -UR4, URZ, URZ ;  /* 0x000000ff040c7290 */ /* 0x000fe2000fffe1ff */
[----:B------:R-:W-:-:S02]  /*0370*/  IMAD.U32 R3, RZ, RZ, UR15 ;  /* 0x0000000fff037e24 */ /* 0x000fc4000f8e00ff */
[----:B------:R-:W-:Y:S01]  /*0380*/  IMAD.U32 R7, RZ, RZ, UR13 ;  /* 0x0000000dff077e24 */ /* 0x000fe2000f8e00ff */
[----:B------:R-:W-:-:S08]  /*0390*/  UMOV UR4, URZ ;  /* 0x000000ff00047c82 */ /* 0x000fd00008000000 */
.L_x_26:
[----:B------:R-:W-:Y:S01]  /*03a0*/  IMAD.MOV.U32 R12, RZ, RZ, R2 ;  /* 0x000000ffff0c7224 */ /* 0x000fe200078e0002 */
[----:B------:R-:W2:Y:S04]  /*03b0*/  LDG.E.64.CONSTANT R22, desc[UR16][R10.64+-0x8] ;  /* 0xfffff8100a167981 */ /* 0x000ea8000c1e9b00 */
[----:B------:R-:W3:Y:S01]  /*03c0*/  LDG.E.64 R20, desc[UR16][R12.64+-0x10] ;  /* 0xfffff0100c147981 */ /* 0x000ee2000c1e1b00 */
[----:B------:R-:W-:Y:S01]  /*03d0*/  IMAD.MOV.U32 R4, RZ, RZ, 0x1 ;  /* 0x00000001ff047424 */ /* 0x000fe200078e00ff */
[----:B---3--:R-:W0:Y:S05]  /*03e0*/  MUFU.RCP64H R5, R21 ;  /* 0x0000001500057308 */ /* 0x008e2a0000001800 */
[----:B01----:R-:W-:-:S08]  /*03f0*/  DFMA R8, -R20, R4, 1 ;  /* 0x3ff000001408742b */ /* 0x003fd00000000104 */
[----:B------:R-:W-:-:S08]  /*0400*/  DFMA R8, R8, R8, R8 ;  /* 0x000000080808722b */ /* 0x000fd00000000008 */
[----:B------:R-:W-:-:S08]  /*0410*/  DFMA R8, R4, R8, R4 ;  /* 0x000000080408722b */ /* 0x000fd00000000004 */
[----:B------:R-:W-:-:S08]  /*0420*/  DFMA R4, -R20, R8, 1 ;  /* 0x3ff000001404742b */ /* 0x000fd00000000108 */
[----:B------:R-:W-:-:S08]  /*0430*/  DFMA R4, R8, R4, R8 ;  /* 0x000000040804722b */ /* 0x000fd00000000008 */
[----:B--2---:R-:W-:-:S08]  /*0440*/  DMUL R32, R22, R4 ;  /* 0x0000000416207228 */ /* 0x004fd00000000000 */
[----:B------:R-:W-:-:S08]  /*0450*/  DFMA R8, -R20, R32, R22 ;  /* 0x000000201408722b */ /* 0x000fd00000000116 */
[----:B------:R-:W-:Y:S01]  /*0460*/  DFMA R32, R4, R8, R32 ;  /* 0x000000080420722b */ /* 0x000fe20000000020 */
[----:B------:R-:W-:-:S09]  /*0470*/  FSETP.GEU.AND P1, PT, |R23|, 6.5827683646048100446e-37, PT ;  /* 0x036000001700780b */ /* 0x000fd20003f2e200 */
[----:B------:R-:W-:-:S05]  /*0480*/  FFMA R2, RZ, R21, R33 ;  /* 0x00000015ff027223 */ /* 0x000fca0000000021 */
[----:B------:R-:W-:Y:S01]  /*0490*/  FSETP.GT.AND P0, PT, |R2|, 1.469367938527859385e-39, PT ;  /* 0x001000000200780b */ /* 0x000fe20003f04200 */
[----:B------:R-:W-:Y:S01]  /*04a0*/  IMAD.MOV.U32 R9, RZ, RZ, R3 ;  /* 0x000000ffff097224 */ /* 0x000fe200078e0003 */
[----:B------:R-:W-:-:S11]  /*04b0*/  MOV R8, R0 ;  /* 0x0000000000087202 */ /* 0x000fd60000000f00 */
[----:B------:R-:W-:Y:S05]  /*04c0*/  @P0 BRA P1, `(.L_x_22) ;  /* 0x0000000000100947 */ /* 0x000fea0000800000 */
[----:B------:R-:W-:-:S07]  /*04d0*/  MOV R0, 0x4f0 ;  /* 0x000004f000007802 */ /* 0x000fce0000000f00 */
[----:B-----5:R-:W-:Y:S05]  /*04e0*/  CALL.REL.NOINC `($__internal_2_$__cuda_sm20_div_rn_f64_full) ;  /* 0x0000004400287944 */ /* 0x020fea0003c00000 */
[----:B------:R-:W-:Y:S01]  /*04f0*/  IMAD.MOV.U32 R32, RZ, RZ, R4 ;  /* 0x000000ffff207224 */ /* 0x000fe200078e0004 */
[----:B------:R-:W-:-:S07]  /*0500*/  MOV R33, R5 ;  /* 0x0000000500217202 */ /* 0x000fce0000000f00 */
.L_x_22:
[----:B------:R-:W2:Y:S04]  /*0510*/  LDG.E.64.CONSTANT R20, desc[UR16][R6.64+-0x10] ;  /* 0xfffff01006147981 */ /* 0x000ea8000c1e9b00 */
[----:B------:R-:W2:Y:S04]  /*0520*/  LDG.E.64 R2, desc[UR16][R12.64+-0x8] ;  /* 0xfffff8100c027981 */ /* 0x000ea8000c1e1b00 */
[----:B------:R-:W3:Y:S01]  /*0530*/  LDG.E.64.CONSTANT R22, desc[UR16][R10.64] ;  /* 0x000000100a167981 */ /* 0x000ee2000c1e9b00 */
[----:B------:R-:W-:Y:S01]  /*0540*/  IMAD.MOV.U32 R18, RZ, RZ, 0x1 ;  /* 0x00000001ff127424 */ /* 0x000fe200078e00ff */
[----:B--2---:R-:W-:-:S07]  /*0550*/  DFMA R20, R20, -R32, R2 ;  /* 0x800000201414722b */ /* 0x004fce0000000002 */
[----:B------:R0:W-:Y:S04]  /*0560*/  STG.E.64 desc[UR16][R12.64+-0x8], R20 ;  /* 0xfffff8140c007986 */ /* 0x0001e8000c101b10 */
[----:B------:R-:W2:Y:S04]  /*0570*/  LDG.E.64 R2, desc[UR16][R8.64+-0x10] ;  /* 0xfffff01008027981 */ /* 0x000ea8000c1e1b00 */
[----:B------:R-:W2:Y:S01]  /*0580*/  LDG.E.64 R4, desc[UR16][R8.64+-0x8] ;  /* 0xfffff81008047981 */ /* 0x000ea2000c1e1b00 */
[----:B------:R-:W1:Y:S01]  /*0590*/  MUFU.RCP64H R19, R21 ;  /* 0x0000001500137308 */ /* 0x000e620000001800 */
[----:B---3--:R-:W-:Y:S01]  /*05a0*/  FSETP.GEU.AND P1, PT, |R23|, 6.5827683646048100446e-37, PT ;  /* 0x036000001700780b */ /* 0x008fe20003f2e200 */
[----:B-1----:R-:W-:-:S08]  /*05b0*/  DFMA R24, -R20, R18, 1 ;  /* 0x3ff000001418742b */ /* 0x002fd00000000112 */
[----:B------:R-:W-:-:S08]  /*05c0*/  DFMA R24, R24, R24, R24 ;  /* 0x000000181818722b */ /* 0x000fd00000000018 */
[----:B------:R-:W-:-:S08]  /*05d0*/  DFMA R24, R18, R24, R18 ;  /* 0x000000181218722b */ /* 0x000fd00000000012 */
[----:B------:R-:W-:-:S08]  /*05e0*/  DFMA R18, -R20, R24, 1 ;  /* 0x3ff000001412742b */ /* 0x000fd00000000118 */
[----:B------:R-:W-:-:S08]  /*05f0*/  DFMA R18, R24, R18, R24 ;  /* 0x000000121812722b */ /* 0x000fd00000000018 */
[----:B------:R-:W-:-:S08]  /*0600*/  DMUL R24, R22, R18 ;  /* 0x0000001216187228 */ /* 0x000fd00000000000 */
[----:B------:R-:W-:Y:S02]  /*0610*/  DFMA R26, -R20, R24, R22 ;  /* 0x00000018141a722b */ /* 0x000fe40000000116 */
[----:B--2---:R-:W-:-:S06]  /*0620*/  DFMA R32, R2, -R32, R4 ;  /* 0x800000200220722b */ /* 0x004fcc0000000004 */
[----:B------:R-:W-:Y:S01]  /*0630*/  DFMA R2, R18, R26, R24 ;  /* 0x0000001a1202722b */ /* 0x000fe20000000018 */
[----:B------:R0:W-:Y:S09]  /*0640*/  STG.E.64 desc[UR16][R8.64+-0x8], R32 ;  /* 0xfffff82008007986 */ /* 0x0001f2000c101b10 */
[----:B------:R-:W-:-:S05]  /*0650*/  FFMA R0, RZ, R21, R3 ;  /* 0x00000015ff007223 */ /* 0x000fca0000000003 */
[----:B------:R-:W-:-:S13]  /*0660*/  FSETP.GT.AND P0, PT, |R0|, 1.469367938527859385e-39, PT ;  /* 0x001000000000780b */ /* 0x000fda0003f04200 */
[----:B0-----:R-:W-:Y:S05]  /*0670*/  @P0 BRA P1, `(.L_x_23) ;  /* 0x0000000000100947 */ /* 0x001fea0000800000 */
[----:B------:R-:W-:-:S07]  /*0680*/  MOV R0, 0x6a0 ;  /* 0x000006a000007802 */ /* 0x000fce0000000f00 */
[----:B-----5:R-:W-:Y:S05]  /*0690*/  CALL.REL.NOINC `($__internal_2_$__cuda_sm20_div_rn_f64_full) ;  /* 0x0000004000bc7944 */ /* 0x020fea0003c00000 */
[----:B------:R-:W-:Y:S01]  /*06a0*/  IMAD.MOV.U32 R2, RZ, RZ, R4 ;  /* 0x000000ffff027224 */ /* 0x000fe200078e0004 */
[----:B------:R-:W-:-:S07]  /*06b0*/  MOV R3, R5 ;  /* 0x0000000500037202 */ /* 0x000fce0000000f00 */
.L_x_23:
[----:B------:R-:W2:Y:S04]  /*06c0*/  LDG.E.64.CONSTANT R20, desc[UR16][R6.64+-0x8] ;  /* 0xfffff81006147981 */ /* 0x000ea8000c1e9b00 */
[----:B------:R-:W2:Y:S04]  /*06d0*/  LDG.E.64 R4, desc[UR16][R12.64] ;  /* 0x000000100c047981 */ /* 0x000ea8000c1e1b00 */
[----:B------:R-:W3:Y:S01]  /*06e0*/  LDG.E.64.CONSTANT R22, desc[UR16][R10.64+0x8] ;  /* 0x000008100a167981 */ /* 0x000ee2000c1e9b00 */
[----:B------:R-:W-:Y:S01]  /*06f0*/  IMAD.MOV.U32 R18, RZ, RZ, 0x1 ;  /* 0x00000001ff127424 */ /* 0x000fe200078e00ff */
[----:B--2---:R-:W-:-:S07]  /*0700*/  DFMA R20, R20, -R2, R4 ;  /* 0x800000021414722b */ /* 0x004fce0000000004 */
[----:B------:R0:W-:Y:S04]  /*0710*/  STG.E.64 desc[UR16][R12.64], R20 ;  /* 0x000000140c007986 */ /* 0x0001e8000c101b10 */
        /* <DEDUP_REMOVED lines=20> */
.L_x_24:
        /* <DEDUP_REMOVED lines=26> */
.L_x_25:
[----:B------:R-:W2:Y:S04]  /*0a00*/  LDG.E.64.CONSTANT R4, desc[UR16][R6.64+0x8] ;  /* 0x0000081006047981 */ /* 0x000ea8000c1e9b00 */
[----:B------:R-:W2:Y:S02]  /*0a10*/  LDG.E.64 R18, desc[UR16][R12.64+0x10] ;  /* 0x000010100c127981 */ /* 0x000ea4000c1e1b00 */
[----:B--2---:R-:W-:-:S07]  /*0a20*/  DFMA R4, R4, -R2, R18 ;  /* 0x800000020404722b */ /* 0x004fce0000000012 */
[----:B------:R0:W-:Y:S04]  /*0a30*/  STG.E.64 desc[UR16][R12.64+0x10], R4 ;  /* 0x000010040c007986 */ /* 0x0001e8000c101b10 */
[----:B------:R-:W2:Y:S01]  /*0a40*/  LDG.E.64 R18, desc[UR16][R8.64+0x10] ;  /* 0x0000101008127981 */ /* 0x000ea2000c1e1b00 */
[----:B------:R-:W-:Y:S01]  /*0a50*/  UIADD3 UR12, UPT, UPT, UR12, 0x4, URZ ;  /* 0x000000040c0c7890 */ /* 0x000fe2000fffe0ff */
[----:B------:R-:W-:Y:S01]  /*0a60*/  IADD3 R10, P0, PT, R10, 0x20, RZ ;  /* 0x000000200a0a7810 */ /* 0x000fe20007f1e0ff */
[----:B------:R-:W-:Y:S01]  /*0a70*/  UIADD3 UR4, UPT, UPT, UR4, 0x4, URZ ;  /* 0x0000000404047890 */ /* 0x000fe2000fffe0ff */
[----:B------:R-:W-:Y:S01]  /*0a80*/  IADD3 R0, P1, PT, R8, 0x20, RZ ;  /* 0x0000002008007810 */ /* 0x000fe20007f3e0ff */
[----:B------:R-:W-:Y:S01]  /*0a90*/  UISETP.NE.AND UP0, UPT, UR12, URZ, UPT ;  /* 0x000000ff0c00728c */ /* 0x000fe2000bf05270 */
[----:B------:R-:W-:Y:S01]  /*0aa0*/  IADD3 R6, P2, PT, R6, 0x20, RZ ;  /* 0x0000002006067810 */ /* 0x000fe20007f5e0ff */
[----:B------:R-:W-:-:S03]  /*0ab0*/  IMAD.X R11, RZ, RZ, R11, P0 ;  /* 0x000000ffff0b7224 */ /* 0x000fc600000e060b */
[----:B------:R-:W-:Y:S01]  /*0ac0*/  IADD3.X R7, PT, PT, RZ, R7, RZ, P2, !PT ;  /* 0x00000007ff077210 */ /* 0x000fe200017fe4ff */
[----:B--2---:R-:W-:Y:S01]  /*0ad0*/  DFMA R18, R32, -R2, R18 ;  /* 0x800000022012722b */ /* 0x004fe20000000012 */
[----:B------:R-:W-:Y:S01]  /*0ae0*/  IADD3 R2, P3, PT, R12, 0x20, RZ ;  /* 0x000000200c027810 */ /* 0x000fe20007f7e0ff */
[----:B------:R-:W-:-:S05]  /*0af0*/  IMAD.X R3, RZ, RZ, R9, P1 ;  /* 0x000000ffff037224 */ /* 0x000fca00008e0609 */
[----:B------:R1:W-:Y:S01]  /*0b00*/  STG.E.64 desc[UR16][R8.64+0x10], R18 ;  /* 0x0000101208007986 */ /* 0x0003e2000c101b10 */
[----:B0-----:R-:W-:Y:S01]  /*0b10*/  IMAD.X R13, RZ, RZ, R13, P3 ;  /* 0x000000ffff0d7224 */ /* 0x001fe200018e060d */
[----:B------:R-:W-:Y:S06]  /*0b20*/  BRA.U UP0, `(.L_x_26) ;  /* 0xfffffff9001c7547 */ /* 0x000fec000b83ffff */
[----:B------:R-:W-:-:S12]  /*0b30*/  UIADD3 UR4, UPT, UPT, UR4, 0x1, URZ ;  /* 0x0000000104047890 */ /* 0x000fd8000fffe0ff */
.L_x_21:
[----:B------:R-:W-:-:S09]  /*0b40*/  ULOP3.LUT UP0, UR12, UR5, 0x3, URZ, 0xc0, !UPT ;  /* 0x00000003050c7892 */ /* 0x000fd2000f80c0ff */
[----:B------:R-:W-:Y:S05]  /*0b50*/  BRA.U !UP0, `(.L_x_20) ;  /* 0x0000000908487547 */ /* 0x000fea000b800000 */
[----:B------:R-:W-:-:S09]  /*0b60*/  UISETP.NE.AND UP0, UPT, UR12, 0x1, UPT ;  /* 0x000000010c00788c */ /* 0x000fd2000bf05270 */
[----:B------:R-:W-:Y:S05]  /*0b70*/  BRA.U !UP0, `(.L_x_27) ;  /* 0x00000005086c7547 */ /* 0x000fea000b800000 */
[----:B------:R-:W-:Y:S01]  /*0b80*/  UIMAD.WIDE UR12, UR4, 0x8, UR10 ;  /* 0x00000008040c78a5 */ /* 0x000fe2000f8e020a */
[----:B------:R-:W0:Y:S05]  /*0b90*/  LDCU.64 UR14, c[0x0][0x3a0] ;  /* 0x00007400ff0e77ac */ /* 0x000e2a0008000a00 */
[----:B------:R-:W-:Y:S01]  /*0ba0*/  IMAD.U32 R20, RZ, RZ, UR12 ;  /* 0x0000000cff147e24 */ /* 0x000fe2000f8e00ff */
[----:B------:R-:W-:-:S06]  /*0bb0*/  MOV R21, UR13 ;  /* 0x0000000d00157c02 */ /* 0x000fcc0008000f00 */
[----:B------:R-:W2:Y:S01]  /*0bc0*/  LDG.E.64 R20, desc[UR16][R20.64+-0x8] ;  /* 0xfffff81014147981 */ /* 0x000ea2000c1e1b00 */
[----:B------:R-:W-:-:S04]  /*0bd0*/  UIADD3 UR12, UP0, UPT, UR19, UR4, URZ ;  /* 0x00000004130c7290 */ /* 0x000fc8000ff1e0ff */
[----:B------:R-:W-:Y:S02]  /*0be0*/  UIADD3.X UR13, UPT, UPT, URZ, UR21, URZ, UP0, !UPT ;  /* 0x00000015ff0d7290 */ /* 0x000fe400087fe4ff */
[----:B0-----:R-:W-:-:S04]  /*0bf0*/  ULEA UR14, UP0, UR12, UR14, 0x3 ;  /* 0x0000000e0c0e7291 */ /* 0x001fc8000f8018ff */
[----:B------:R-:W-:Y:S02]  /*0c00*/  ULEA.HI.X UR13, UR12, UR15, UR13, 0x3, UP0 ;  /* 0x0000000f0c0d7291 */ /* 0x000fe400080f1c0d */
[----:B------:R-:W-:-:S04]  /*0c10*/  IMAD.U32 R6, RZ, RZ, UR14 ;  /* 0x0000000eff067e24 */ /* 0x000fc8000f8e00ff */
[----:B------:R-:W-:-:S05]  /*0c20*/  IMAD.U32 R7, RZ, RZ, UR13 ;  /* 0x0000000dff077e24 */ /* 0x000fca000f8e00ff */
[----:B------:R-:W3:Y:S01]  /*0c30*/  LDG.E.64.CONSTANT R22, desc[UR16][R6.64] ;  /* 0x0000001006167981 */ /* 0x000ee2000c1e9b00 */
[----:B------:R-:W-:Y:S01]  /*0c40*/  MOV R2, 0x1 ;  /* 0x0000000100027802 */ /* 0x000fe20000000f00 */
[----:B--2---:R-:W0:Y:S05]  /*0c50*/  MUFU.RCP64H R3, R21 ;  /* 0x0000001500037308 */ /* 0x004e2a0000001800 */
[----:B0-----:R-:W-:Y:S01]  /*0c60*/  DFMA R4, -R20, R2, 1 ;  /* 0x3ff000001404742b */ /* 0x001fe20000000102 */
[----:B---3--:R-:W-:-:S07]  /*0c70*/  FSETP.GEU.AND P1, PT, |R23|, 6.5827683646048100446e-37, PT ;  /* 0x036000001700780b */ /* 0x008fce0003f2e200 */
[----:B------:R-:W-:-:S08]  /*0c80*/  DFMA R4, R4, R4, R4 ;  /* 0x000000040404722b */ /* 0x000fd00000000004 */
[----:B------:R-:W-:-:S08]  /*0c90*/  DFMA R4, R2, R4, R2 ;  /* 0x000000040204722b */ /* 0x000fd00000000002 */
[----:B------:R-:W-:-:S08]  /*0ca0*/  DFMA R2, -R20, R4, 1 ;  /* 0x3ff000001402742b */ /* 0x000fd00000000104 */
[----:B------:R-:W-:-:S08]  /*0cb0*/  DFMA R2, R4, R2, R4 ;  /* 0x000000020402722b */ /* 0x000fd00000000004 */
[----:B------:R-:W-:-:S08]  /*0cc0*/  DMUL R4, R22, R2 ;  /* 0x0000000216047228 */ /* 0x000fd00000000000 */
[----:B-1----:R-:W-:-:S08]  /*0cd0*/  DFMA R8, -R20, R4, R22 ;  /* 0x000000041408722b */ /* 0x002fd00000000116 */
[----:B------:R-:W-:-:S10]  /*0ce0*/  DFMA R2, R2, R8, R4 ;  /* 0x000000080202722b */ /* 0x000fd40000000004 */
[----:B------:R-:W-:-:S05]  /*0cf0*/  FFMA R0, RZ, R21, R3 ;  /* 0x00000015ff007223 */ /* 0x000fca0000000003 */
[----:B------:R-:W-:-:S13]  /*0d00*/  FSETP.GT.AND P0, PT, |R0|, 1.469367938527859385e-39, PT ;  /* 0x001000000000780b */ /* 0x000fda0003f04200 */
[----:B------:R-:W-:Y:S05]  /*0d10*/  @P0 BRA P1, `(.L_x_28) ;  /* 0x0000000000100947 */ /* 0x000fea0000800000 */
[----:B------:R-:W-:-:S07]  /*0d20*/  MOV R0, 0xd40 ;  /* 0x00000d4000007802 */ /* 0x000fce0000000f00 */
[----:B-----5:R-:W-:Y:S05]  /*0d30*/  CALL.REL.NOINC `($__internal_2_$__cuda_sm20_div_rn_f64_full) ;  /* 0x0000003c00147944 */ /* 0x020fea0003c00000 */
[----:B------:R-:W-:Y:S02]  /*0d40*/  IMAD.MOV.U32 R2, RZ, RZ, R4 ;  /* 0x000000ffff027224 */ /* 0x000fe400078e0004 */
[----:B------:R-:W-:-:S07]  /*0d50*/  IMAD.MOV.U32 R3, RZ, RZ, R5 ;  /* 0x000000ffff037224 */ /* 0x000fce00078e0005 */
.L_x_28:
[----:B------:R-:W-:Y:S01]  /*0d60*/  UIMAD.WIDE UR14, UR4, 0x8, UR8 ;  /* 0x00000008040e78a5 */ /* 0x000fe2000f8e0208 */
[----:B------:R-:W2:Y:S01]  /*0d70*/  LDG.E.64.CONSTANT R22, desc[UR16][R6.64+0x8] ;  /* 0x0000081006167981 */ /* 0x000ea2000c1e9b00 */
[----:B------:R-:W-:-:S04]  /*0d80*/  UIMAD.WIDE.U32 UR22, UR4, 0x8, UR10 ;  /* 0x00000008041678a5 */ /* 0x000fc8000f8e000a */
[----:B------:R-:W-:Y:S01]  /*0d90*/  MOV R8, UR14 ;  /* 0x0000000e00087c02 */ /* 0x000fe20008000f00 */
[----:B------:R-:W-:Y:S01]  /*0da0*/  IMAD.U32 R9, RZ, RZ, UR15 ;  /* 0x0000000fff097e24 */ /* 0x000fe2000f8e00ff */
[----:B------:R-:W-:Y:S01]  /*0db0*/  MOV R11, UR23 ;  /* 0x00000017000b7c02 */ /* 0x000fe20008000f00 */
[----:B------:R-:W-:-:S03]  /*0dc0*/  IMAD.U32 R10, RZ, RZ, UR22 ;  /* 0x00000016ff0a7e24 */ /* 0x000fc6000f8e00ff */
[----:B------:R-:W3:Y:S04]  /*0dd0*/  LDG.E.64.CONSTANT R20, desc[UR16][R8.64+-0x8] ;  /* 0xfffff81008147981 */ /* 0x000ee8000c1e9b00 */
[----:B------:R0:W3:Y:S01]  /*0de0*/  LDG.E.64 R4, desc[UR16][R10.64] ;  /* 0x000000100a047981 */ /* 0x0000e2000c1e1b00 */
[----:B------:R-:W-:Y:S02]  /*0df0*/  UIMAD.WIDE UR12, UR4, 0x8, UR6 ;  /* 0x00000008040c78a5 */ /* 0x000fe4000f8e0206 */
[----:B------:R-:W-:Y:S01]  /*0e00*/  UIMAD.WIDE.U32 UR24, UR4, 0x8, UR6 ;  /* 0x00000008041878a5 */ /* 0x000fe2000f8e0006 */
[----:B------:R-:W-:Y:S02]  /*0e10*/  IMAD.U32 R18, RZ, RZ, UR22 ;  /* 0x00000016ff127e24 */ /* 0x000fe4000f8e00ff */
[----:B------:R-:W-:-:S03]  /*0e20*/  IMAD.U32 R19, RZ, RZ, UR23 ;  /* 0x00000017ff137e24 */ /* 0x000fc6000f8e00ff */
[----:B------:R-:W-:Y:S01]  /*0e30*/  IMAD.U32 R24, RZ, RZ, UR24 ;  /* 0x00000018ff187e24 */ /* 0x000fe2000f8e00ff */
[----:B------:R-:W-:Y:S01]  /*0e40*/  MOV R25, UR25 ;  /* 0x0000001900197c02 */ /* 0x000fe20008000f00 */
[----:B0-----:R-:W-:Y:S01]  /*0e50*/  IMAD.MOV.U32 R10, RZ, RZ, 0x1 ;  /* 0x00000001ff0a7424 */ /* 0x001fe200078e00ff */
[----:B---3--:R-:W-:Y:S01]  /*0e60*/  DFMA R20, R20, -R2, R4 ;  /* 0x800000021414722b */ /* 0x008fe20000000004 */
[----:B------:R-:W-:Y:S01]  /*0e70*/  MOV R4, UR12 ;  /* 0x0000000c00047c02 */ /* 0x000fe20008000f00 */
[----:B------:R-:W-:-:S05]  /*0e80*/  IMAD.U32 R5, RZ, RZ, UR13 ;  /* 0x0000000dff057e24 */ /* 0x000fca000f8e00ff */
[----:B------:R0:W-:Y:S04]  /*0e90*/  STG.E.64 desc[UR16][R18.64], R20 ;  /* 0x0000001412007986 */ /* 0x0001e8000c101b10 */
[----:B------:R-:W3:Y:S04]  /*0ea0*/  LDG.E.64 R4, desc[UR16][R4.64+-0x8] ;  /* 0xfffff81004047981 */ /* 0x000ee8000c1e1b00 */
[----:B------:R-:W3:Y:S01]  /*0eb0*/  LDG.E.64 R8, desc[UR16][R24.64] ;  /* 0x0000001018087981 */ /* 0x000ee2000c1e1b00 */
[----:B------:R-:W1:Y:S02]  /*0ec0*/  MUFU.RCP64H R11, R21 ;  /* 0x00000015000b7308 */ /* 0x000e640000001800 */
[----:B-1----:R-:W-:-:S08]  /*0ed0*/  DFMA R6, -R20, R10, 1 ;  /* 0x3ff000001406742b */ /* 0x002fd0000000010a */
[----:B------:R-:W-:-:S08]  /*0ee0*/  DFMA R6, R6, R6, R6 ;  /* 0x000000060606722b */ /* 0x000fd00000000006 */
[----:B------:R-:W-:-:S08]  /*0ef0*/  DFMA R6, R10, R6, R10 ;  /* 0x000000060a06722b */ /* 0x000fd0000000000a */
[----:B------:R-:W-:-:S08]  /*0f00*/  DFMA R10, -R20, R6, 1 ;  /* 0x3ff00000140a742b */ /* 0x000fd00000000106 */
[----:B------:R-:W-:-:S08]  /*0f10*/  DFMA R10, R6, R10, R6 ;  /* 0x0000000a060a722b */ /* 0x000fd00000000006 */
[----:B--2---:R-:W-:-:S08]  /*0f20*/  DMUL R12, R22, R10 ;  /* 0x0000000a160c7228 */ /* 0x004fd00000000000 */
[----:B0-----:R-:W-:Y:S01]  /*0f30*/  DFMA R18, -R20, R12, R22 ;  /* 0x0000000c1412722b */ /* 0x001fe20000000116 */
[----:B------:R-:W-:Y:S01]  /*0f40*/  FSETP.GEU.AND P1, PT, |R23|, 6.5827683646048100446e-37, PT ;  /* 0x036000001700780b */ /* 0x000fe20003f2e200 */
[----:B---3--:R-:W-:-:S06]  /*0f50*/  DFMA R6, R4, -R2, R8 ;  /* 0x800000020406722b */ /* 0x008fcc0000000008 */
[----:B------:R-:W-:Y:S01]  /*0f60*/  DFMA R2, R10, R18, R12 ;  /* 0x000000120a02722b */ /* 0x000fe2000000000c */
[----:B------:R-:W-:Y:S01]  /*0f70*/  IMAD.U32 R4, RZ, RZ, UR24 ;  /* 0x00000018ff047e24 */ /* 0x000fe2000f8e00ff */
[----:B------:R-:W-:-:S05]  /*0f80*/  MOV R5, UR25 ;  /* 0x0000001900057c02 */ /* 0x000fca0008000f00 */
[----:B------:R0:W-:Y:S03]  /*0f90*/  STG.E.64 desc[UR16][R4.64], R6 ;  /* 0x0000000604007986 */ /* 0x0001e6000c101b10 */
[----:B------:R-:W-:-:S05]  /*0fa0*/  FFMA R0, RZ, R21, R3 ;  /* 0x00000015ff007223 */ /* 0x000fca0000000003 */
[----:B------:R-:W-:-:S13]  /*0fb0*/  FSETP.GT.AND P0, PT, |R0|, 1.469367938527859385e-39, PT ;  /* 0x001000000000780b */ /* 0x000fda0003f04200 */
[----:B0-----:R-:W-:Y:S05]  /*0fc0*/  @P0 BRA P1, `(.L_x_29) ;  /* 0x0000000000100947 */ /* 0x001fea0000800000 */
[----:B------:R-:W-:-:S07]  /*0fd0*/  MOV R0, 0xff0 ;  /* 0x00000ff000007802 */ /* 0x000fce0000000f00 */
[----:B-----5:R-:W-:Y:S05]  /*0fe0*/  CALL.REL.NOINC `($__internal_2_$__cuda_sm20_div_rn_f64_full) ;  /* 0x0000003800687944 */ /* 0x020fea0003c00000 */
[----:B------:R-:W-:Y:S02]  /*0ff0*/  IMAD.MOV.U32 R2, RZ, RZ, R4 ;  /* 0x000000ffff027224 */ /* 0x000fe400078e0004 */
[----:B------:R-:W-:-:S07]  /*1000*/  IMAD.MOV.U32 R3, RZ, RZ, R5 ;  /* 0x000000ffff037224 */ /* 0x000fce00078e0005 */
.L_x_29:
[----:B------:R-:W-:Y:S01]  /*1010*/  MOV R10, UR14 ;  /* 0x0000000e000a7c02 */ /* 0x000fe20008000f00 */
[----:B------:R-:W-:Y:S01]  /*1020*/  IMAD.U32 R11, RZ, RZ, UR15 ;  /* 0x0000000fff0b7e24 */ /* 0x000fe2000f8e00ff */
[----:B------:R-:W-:Y:S01]  /*1030*/  MOV R13, UR23 ;  /* 0x00000017000d7c02 */ /* 0x000fe20008000f00 */
[----:B------:R-:W-:-:S03]  /*1040*/  IMAD.U32 R12, RZ, RZ, UR22 ;  /* 0x00000016ff0c7e24 */ /* 0x000fc6000f8e00ff */
[----:B------:R-:W2:Y:S04]  /*1050*/  LDG.E.64.CONSTANT R4, desc[UR16][R10.64] ;  /* 0x000000100a047981 */ /* 0x000ea8000c1e9b00 */
[----:B------:R-:W2:Y:S01]  /*1060*/  LDG.E.64 R8, desc[UR16][R12.64+0x8] ;  /* 0x000008100c087981 */ /* 0x000ea2000c1e1b00 */
[----:B------:R-:W-:Y:S01]  /*1070*/  IMAD.U32 R18, RZ, RZ, UR22 ;  /* 0x00000016ff127e24 */ /* 0x000fe2000f8e00ff */
[----:B------:R-:W-:Y:S01]  /*1080*/  MOV R20, UR24 ;  /* 0x0000001800147c02 */ /* 0x000fe20008000f00 */
[----:B------:R-:W-:Y:S02]  /*1090*/  IMAD.U32 R19, RZ, RZ, UR23 ;  /* 0x00000017ff137e24 */ /* 0x000fe4000f8e00ff */
[----:B------:R-:W-:Y:S01]  /*10a0*/  IMAD.U32 R21, RZ, RZ, UR25 ;  /* 0x00000019ff157e24 */ /* 0x000fe2000f8e00ff */
[----:B--2---:R-:W-:-:S07]  /*10b0*/  DFMA R4, R4, -R2, R8 ;  /* 0x800000020404722b */ /* 0x004fce0000000008 */
[----:B------:R0:W-:Y:S04]  /*10c0*/  STG.E.64 desc[UR16][R18.64+0x8], R4 ;  /* 0x0000080412007986 */ /* 0x0001e8000c101b10 */
[----:B------:R-:W2:Y:S01]  /*10d0*/  LDG.E.64 R8, desc[UR16][R20.64+0x8] ;  /* 0x0000081014087981 */ /* 0x000ea2000c1e1b00 */
[----:B------:R-:W-:Y:S01]  /*10e0*/  UIADD3 UR4, UPT, UPT, UR4, 0x2, URZ ;  /* 0x0000000204047890 */ /* 0x000fe2000fffe0ff */
[----:B--2---:R-:W-:Y:S01]  /*10f0*/  DFMA R8, R6, -R2, R8 ;  /* 0x800000020608722b */ /* 0x004fe20000000008 */
[----:B------:R-:W-:Y:S01]  /*1100*/  IMAD.U32 R2, RZ, RZ, UR24 ;  /* 0x00000018ff027e24 */ /* 0x000fe2000f8e00ff */
[----:B------:R-:W-:-:S05]  /*1110*/  MOV R3, UR25 ;  /* 0x0000001900037c02 */ /* 0x000fca0008000f00 */
[----:B------:R0:W-:Y:S04]  /*1120*/  STG.E.64 desc[UR16][R2.64+0x8], R8 ;  /* 0x0000080802007986 */ /* 0x0001e8000c101b10 */
.L_x_27:
[----:B------:R-:W-:-:S04]  /*1130*/  ULOP3.LUT UR5, UR5, 0x1, URZ, 0xc0, !UPT ;  /* 0x0000000105057892 */ /* 0x000fc8000f8ec0ff */
[----:B------:R-:W-:-:S09]  /*1140*/  UISETP.NE.U32.AND UP0, UPT, UR5, 0x1, UPT ;  /* 0x000000010500788c */ /* 0x000fd2000bf05070 */
[----:B------:R-:W-:Y:S05]  /*1150*/  BRA.U UP0, `(.L_x_20) ;  /* 0x0000000100c87547 */ /* 0x000fea000b800000 */
[----:B------:R-:W-:Y:S01]  /*1160*/  UIMAD.WIDE UR12, UR4, 0x8, UR10 ;  /* 0x00000008040c78a5 */ /* 0x000fe2000f8e020a */
[----:B------:R-:W2:Y:S05]  /*1170*/  LDCU.64 UR14, c[0x0][0x3a0] ;  /* 0x00007400ff0e77ac */ /* 0x000eaa0008000a00 */
[----:B------:R-:W-:Y:S02]  /*1180*/  IMAD.U32 R20, RZ, RZ, UR12 ;  /* 0x0000000cff147e24 */ /* 0x000fe4000f8e00ff */
[----:B------:R-:W-:-:S06]  /*1190*/  IMAD.U32 R21, RZ, RZ, UR13 ;  /* 0x0000000dff157e24 */ /* 0x000fcc000f8e00ff */
[----:B------:R-:W3:Y:S01]  /*11a0*/  LDG.E.64 R20, desc[UR16][R20.64+-0x8] ;  /* 0xfffff81014147981 */ /* 0x000ee2000c1e1b00 */
[----:B------:R-:W-:-:S04]  /*11b0*/  UIADD3 UR12, UP0, UPT, UR19, UR4, URZ ;  /* 0x00000004130c7290 */ /* 0x000fc8000ff1e0ff */
[----:B------:R-:W-:Y:S02]  /*11c0*/  UIADD3.X UR13, UPT, UPT, URZ, UR21, URZ, UP0, !UPT ;  /* 0x00000015ff0d7290 */ /* 0x000fe400087fe4ff */
[----:B--2---:R-:W-:-:S04]  /*11d0*/  ULEA UR5, UP0, UR12, UR14, 0x3 ;  /* 0x0000000e0c057291 */ /* 0x004fc8000f8018ff */
[----:B------:R-:W-:Y:S02]  /*11e0*/  ULEA.HI.X UR12, UR12, UR15, UR13, 0x3, UP0 ;  /* 0x0000000f0c0c7291 */ /* 0x000fe400080f1c0d */
[----:B01----:R-:W-:-:S04]  /*11f0*/  MOV R8, UR5 ;  /* 0x0000000500087c02 */ /* 0x003fc80008000f00 */
[----:B------:R-:W-:-:S05]  /*1200*/  IMAD.U32 R9, RZ, RZ, UR12 ;  /* 0x0000000cff097e24 */ /* 0x000fca000f8e00ff */
[----:B------:R-:W2:Y:S01]  /*1210*/  LDG.E.64.CONSTANT R22, desc[UR16][R8.64] ;  /* 0x0000001008167981 */ /* 0x000ea2000c1e9b00 */
[----:B------:R-:W-:Y:S01]  /*1220*/  IMAD.MOV.U32 R2, RZ, RZ, 0x1 ;  /* 0x00000001ff027424 */ /* 0x000fe200078e00ff */
[----:B---3--:R-:W0:Y:S05]  /*1230*/  MUFU.RCP64H R3, R21 ;  /* 0x0000001500037308 */ /* 0x008e2a0000001800 */
[----:B0-----:R-:W-:Y:S01]  /*1240*/  DFMA R4, -R20, R2, 1 ;  /* 0x3ff000001404742b */ /* 0x001fe20000000102 */
[----:B--2---:R-:W-:-:S07]  /*1250*/  FSETP.GEU.AND P1, PT, |R23|, 6.5827683646048100446e-37, PT ;  /* 0x036000001700780b */ /* 0x004fce0003f2e200 */
[----:B------:R-:W-:-:S08]  /*1260*/  DFMA R4, R4, R4, R4 ;  /* 0x000000040404722b */ /* 0x000fd00000000004 */
[----:B------:R-:W-:-:S08]  /*1270*/  DFMA R4, R2, R4, R2 ;  /* 0x000000040204722b */ /* 0x000fd00000000002 */
[----:B------:R-:W-:-:S08]  /*1280*/  DFMA R2, -R20, R4, 1 ;  /* 0x3ff000001402742b */ /* 0x000fd00000000104 */
[----:B------:R-:W-:-:S08]  /*1290*/  DFMA R2, R4, R2, R4 ;  /* 0x000000020402722b */ /* 0x000fd00000000004 */
[----:B------:R-:W-:-:S08]  /*12a0*/  DMUL R4, R22, R2 ;  /* 0x0000000216047228 */ /* 0x000fd00000000000 */
[----:B------:R-:W-:-:S08]  /*12b0*/  DFMA R6, -R20, R4, R22 ;  /* 0x000000041406722b */ /* 0x000fd00000000116 */
[----:B------:R-:W-:-:S10]  /*12c0*/  DFMA R2, R2, R6, R4 ;  /* 0x000000060202722b */ /* 0x000fd40000000004 */
[----:B------:R-:W-:-:S05]  /*12d0*/  FFMA R0, RZ, R21, R3 ;  /* 0x00000015ff007223 */ /* 0x000fca0000000003 */
[----:B------:R-:W-:-:S13]  /*12e0*/  FSETP.GT.AND P0, PT, |R0|, 1.469367938527859385e-39, PT ;  /* 0x001000000000780b */ /* 0x000fda0003f04200 */
[----:B------:R-:W-:Y:S05]  /*12f0*/  @P0 BRA P1, `(.L_x_30) ;  /* 0x0000000000100947 */ /* 0x000fea0000800000 */
[----:B------:R-:W-:-:S07]  /*1300*/  MOV R0, 0x1320 ;  /* 0x0000132000007802 */ /* 0x000fce0000000f00 */
[----:B-----5:R-:W-:Y:S05]  /*1310*/  CALL.REL.NOINC `($__internal_2_$__cuda_sm20_div_rn_f64_full) ;  /* 0x00000034009c7944 */ /* 0x020fea0003c00000 */
[----:B------:R-:W-:Y:S01]  /*1320*/  MOV R2, R4 ;  /* 0x0000000400027202 */ /* 0x000fe20000000f00 */
[----:B------:R-:W-:-:S07]  /*1330*/  IMAD.MOV.U32 R3, RZ, RZ, R5 ;  /* 0x000000ffff037224 */ /* 0x000fce00078e0005 */
.L_x_30:
[----:B------:R-:W-:Y:S02]  /*1340*/  UIMAD.WIDE UR12, UR4, 0x8, UR8 ;  /* 0x00000008040c78a5 */ /* 0x000fe4000f8e0208 */
[----:B------:R-:W-:-:S04]  /*1350*/  UIMAD.WIDE.U32 UR14, UR4, 0x8, UR10 ;  /* 0x00000008040e78a5 */ /* 0x000fc8000f8e000a */
[----:B------:R-:W-:Y:S01]  /*1360*/  IMAD.U32 R10, RZ, RZ, UR12 ;  /* 0x0000000cff0a7e24 */ /* 0x000fe2000f8e00ff */
[----:B------:R-:W-:Y:S01]  /*1370*/  MOV R11, UR13 ;  /* 0x0000000d000b7c02 */ /* 0x000fe20008000f00 */
[----:B------:R-:W-:Y:S02]  /*1380*/  IMAD.U32 R12, RZ, RZ, UR14 ;  /* 0x0000000eff0c7e24 */ /* 0x000fe4000f8e00ff */
[----:B------:R-:W-:Y:S02]  /*1390*/  IMAD.U32 R13, RZ, RZ, UR15 ;  /* 0x0000000fff0d7e24 */ /* 0x000fe4000f8e00ff */
[----:B------:R-:W2:Y:S04]  /*13a0*/  LDG.E.64.CONSTANT R4, desc[UR16][R10.64+-0x8] ;  /* 0xfffff8100a047981 */ /* 0x000ea8000c1e9b00 */
[----:B------:R-:W2:Y:S01]  /*13b0*/  LDG.E.64 R6, desc[UR16][R12.64] ;  /* 0x000000100c067981 */ /* 0x000ea2000c1e1b00 */
[----:B------:R-:W-:-:S02]  /*13c0*/  UIMAD.WIDE UR12, UR4, 0x8, UR6 ;  /* 0x00000008040c78a5 */ /* 0x000fc4000f8e0206 */
[----:B------:R-:W-:-:S04]  /*13d0*/  UIMAD.WIDE.U32 UR4, UR4, 0x8, UR6 ;  /* 0x00000008040478a5 */ /* 0x000fc8000f8e0006 */
[----:B------:R-:W-:Y:S01]  /*13e0*/  MOV R18, UR12 ;  /* 0x0000000c00127c02 */ /* 0x000fe20008000f00 */
[----:B------:R-:W-:Y:S01]  /*13f0*/  IMAD.U32 R19, RZ, RZ, UR13 ;  /* 0x0000000dff137e24 */ /* 0x000fe2000f8e00ff */
[----:B------:R-:W-:Y:S01]  /*1400*/  MOV R21, UR5 ;  /* 0x0000000500157c02 */ /* 0x000fe20008000f00 */
[----:B------:R-:W-:Y:S01]  /*1410*/  IMAD.U32 R20, RZ, RZ, UR4 ;  /* 0x00000004ff147e24 */ /* 0x000fe2000f8e00ff */
[----:B--2---:R-:W-:-:S07]  /*1420*/  DFMA R4, R4, -R2, R6 ;  /* 0x800000020404722b */ /* 0x004fce0000000006 */
[----:B------:R2:W-:Y:S04]  /*1430*/  STG.E.64 desc[UR16][R12.64], R4 ;  /* 0x000000040c007986 */ /* 0x0005e8000c101b10 */
[----:B------:R-:W3:Y:S04]  /*1440*/  LDG.E.64 R6, desc[UR16][R18.64+-0x8] ;  /* 0xfffff81012067981 */ /* 0x000ee8000c1e1b00 */
[----:B------:R-:W3:Y:S02]  /*1450*/  LDG.E.64 R8, desc[UR16][R20.64] ;  /* 0x0000001014087981 */ /* 0x000ee4000c1e1b00 */
[----:B---3--:R-:W-:-:S07]  /*1460*/  DFMA R6, R6, -R2, R8 ;  /* 0x800000020606722b */ /* 0x008fce0000000008 */
[----:B------:R2:W-:Y:S04]  /*1470*/  STG.E.64 desc[UR16][R20.64], R6 ;  /* 0x0000000614007986 */ /* 0x0005e8000c101b10 */
.L_x_20:
[----:B------:R-:W3:Y:S02]  /*1480*/  LDCU UR14, c[0x0][0x3c0] ;  /* 0x00007800ff0e77ac */ /* 0x000ee40008000800 */
[----:B---3--:R-:W-:-:S06]  /*1490*/  UIMAD.WIDE UR4, UR14, 0x8, UR10 ;  /* 0x000000080e0478a5 */ /* 0x008fcc000f8e020a */
[----:B--2---:R-:W-:Y:S02]  /*14a0*/  IMAD.U32 R20, RZ, RZ, UR4 ;  /* 0x00000004ff147e24 */ /* 0x004fe4000f8e00ff */
[----:B------:R-:W-:-:S06]  /*14b0*/  IMAD.U32 R21, RZ, RZ, UR5 ;  /* 0x00000005ff157e24 */ /* 0x000fcc000f8e00ff */
[----:B------:R-:W2:Y:S01]  /*14c0*/  LDG.E.64 R20, desc[UR16][R20.64+-0x18] ;  /* 0xffffe81014147981 */ /* 0x000ea2000c1e1b00 */
[----:B------:R-:W-:-:S06]  /*14d0*/  UIMAD.WIDE UR12, UR14, 0x8, UR6 ;  /* 0x000000080e0c78a5 */ /* 0x000fcc000f8e0206 */
[----:B------:R-:W-:Y:S01]  /*14e0*/  MOV R22, UR12 ;  /* 0x0000000c00167c02 */ /* 0x000fe20008000f00 */
[----:B------:R-:W-:-:S06]  /*14f0*/  IMAD.U32 R23, RZ, RZ, UR13 ;  /* 0x0000000dff177e24 */ /* 0x000fcc000f8e00ff */
[----:B------:R-:W3:Y:S01]  /*1500*/  LDG.E.64 R22, desc[UR16][R22.64+-0x18] ;  /* 0xffffe81016167981 */ /* 0x000ee2000c1e1b00 */
[----:B0-----:R-:W-:Y:S01]  /*1510*/  IMAD.MOV.U32 R2, RZ, RZ, 0x1 ;  /* 0x00000001ff027424 */ /* 0x001fe200078e00ff */
[----:B------:R-:W-:Y:S01]  /*1520*/  UISETP.GE.AND UP0, UPT, UR14, 0x4, UPT ;  /* 0x000000040e00788c */ /* 0x000fe2000bf06270 */
[----:B--2---:R-:W0:Y:S01]  /*1530*/  MUFU.RCP64H R3, R21 ;  /* 0x0000001500037308 */ /* 0x004e220000001800 */
[----:B---3--:R-:W-:-:S03]  /*1540*/  FSETP.GEU.AND P1, PT, |R23|, 6.5827683646048100446e-37, PT ;  /* 0x036000001700780b */ /* 0x008fc60003f2e200 */
[----:B0-----:R-:W-:-:S08]  /*1550*/  DFMA R4, -R20, R2, 1 ;  /* 0x3ff000001404742b */ /* 0x001fd00000000102 */
        /* <DEDUP_REMOVED lines=11> */
[----:B-1---5:R-:W-:Y:S05]  /*1610*/  CALL.REL.NOINC `($__internal_2_$__cuda_sm20_div_rn_f64_full) ;  /* 0x0000003000dc7944 */ /* 0x022fea0003c00000 */
[----:B------:R-:W-:Y:S01]  /*1620*/  MOV R2, R4 ;  /* 0x0000000400027202 */ /* 0x000fe20000000f00 */
[----:B------:R-:W-:-:S07]  /*1630*/  IMAD.MOV.U32 R3, RZ, RZ, R5 ;  /* 0x000000ffff037224 */ /* 0x000fce00078e0005 */
.L_x_31:
[----:B------:R-:W-:Y:S01]  /*1640*/  IMAD.U32 R4, RZ, RZ, UR12 ;  /* 0x0000000cff047e24 */ /* 0x000fe2000f8e00ff */
[----:B------:R-:W-:Y:S01]  /*1650*/  MOV R5, UR13 ;  /* 0x0000000d00057c02 */ /* 0x000fe20008000f00 */
[----:B------:R-:W0:Y:S04]  /*1660*/  LDCU UR5, c[0x0][0x3c0] ;  /* 0x00007800ff0577ac */ /* 0x000e280008000800 */
[----:B------:R2:W-:Y:S01]  /*1670*/  STG.E.64 desc[UR16][R4.64+-0x18], R2 ;  /* 0xffffe80204007986 */ /* 0x0005e2000c101b10 */
[----:B0-----:R-:W-:Y:S01]  /*1680*/  UIADD3 UR22, UPT, UPT, UR5, -0x3, URZ ;  /* 0xfffffffd05167890 */ /* 0x001fe2000fffe0ff */
[----:B--2---:R-:W-:Y:S11]  /*1690*/  BRA.U !UP0, `(.L_x_32) ;  /* 0x0000002108c87547 */ /* 0x004ff6000b800000 */
[----:B------:R-:W-:Y:S02]  /*16a0*/  UIADD3 UR12, UPT, UPT, UR5, -0x4, URZ ;  /* 0xfffffffc050c7890 */ /* 0x000fe4000fffe0ff */
[----:B------:R-:W-:Y:S02]  /*16b0*/  ULOP3.LUT UR15, UR22, 0x7, URZ, 0xc0, !UPT ;  /* 0x00000007160f7892 */ /* 0x000fe4000f8ec0ff */
[----:B------:R-:W-:-:S09]  /*16c0*/  UISETP.GE.U32.AND UP0, UPT, UR12, 0x7, UPT ;  /* 0x000000070c00788c */ /* 0x000fd2000bf06070 */
[----:B------:R-:W-:Y:S05]  /*16d0*/  BRA.U !UP0, `(.L_x_33) ;  /* 0x0000001108947547 */ /* 0x000fea000b800000 */
[----:B------:R-:W-:-:S06]  /*16e0*/  UIMAD.WIDE.U32 UR12, UR22, 0x8, UR6 ;  /* 0x00000008160c78a5 */ /* 0x000fcc000f8e0006 */
[----:B------:R-:W-:Y:S02]  /*16f0*/  IMAD.U32 R4, RZ, RZ, UR12 ;  /* 0x0000000cff047e24 */ /* 0x000fe4000f8e00ff */
[----:B------:R-:W-:-:S06]  /*1700*/  IMAD.U32 R5, RZ, RZ, UR13 ;  /* 0x0000000dff057e24 */ /* 0x000fcc000f8e00ff */
[----:B------:R-:W5:Y:S01]  /*1710*/  LDG.E.64 R4, desc[UR16][R4.64] ;  /* 0x0000001004047981 */ /* 0x000f62000c1e1b00 */
[----:B------:R-:W-:Y:S02]  /*1720*/  ULOP3.LUT UR4, UR22, 0xfffffff8, URZ, 0xc0, !UPT ;  /* 0xfffffff816047892 */ /* 0x000fe4000f8ec0ff */
[----:B------:R-:W-:Y:S02]  /*1730*/  UIADD3 UR12, UPT, UPT, UR5, -0x5, URZ ;  /* 0xfffffffb050c7890 */ /* 0x000fe4000fffe0ff */
[----:B------:R-:W-:-:S12]  /*1740*/  UIADD3 UR13, UPT, UPT, -UR4, URZ, URZ ;  /* 0x000000ff040d7290 */ /* 0x000fd8000fffe1ff */
.L_x_42:
[----:B------:R-:W-:-:S04]  /*1750*/  UIADD3 UR4, UPT, UPT, UR12, 0x1, URZ ;  /* 0x000000010c047890 */ /* 0x000fc8000fffe0ff */
[----:B------:R-:W-:-:S06]  /*1760*/  UIMAD.WIDE.U32 UR24, UR4, 0x8, UR10 ;  /* 0x00000008041878a5 */ /* 0x000fcc000f8e000a */
[----:B------:R-:W-:Y:S01]  /*1770*/  MOV R20, UR24 ;  /* 0x0000001800147c02 */ /* 0x000fe20008000f00 */
[----:B------:R-:W-:-:S06]  /*1780*/  IMAD.U32 R21, RZ, RZ, UR25 ;  /* 0x00000019ff157e24 */ /* 0x000fcc000f8e00ff */
[----:B------:R-:W2:Y:S01]  /*1790*/  LDG.E.64 R20, desc[UR16][R20.64] ;  /* 0x0000001014147981 */ /* 0x000ea2000c1e1b00 */
[----:B------:R-:W-:Y:S02]  /*17a0*/  UIMAD.WIDE.U32 UR24, UR4, 0x8, UR6 ;  /* 0x00000008041878a5 */ /* 0x000fe4000f8e0006 */
[----:B------:R-:W-:-:S04]  /*17b0*/  UIMAD.WIDE.U32 UR4, UR4, 0x8, UR8 ;  /* 0x00000008040478a5 */ /* 0x000fc8000f8e0008 */
[----:B------:R-:W-:Y:S01]  /*17c0*/  IMAD.U32 R12, RZ, RZ, UR24 ;  /* 0x00000018ff0c7e24 */ /* 0x000fe2000f8e00ff */
[----:B------:R-:W-:Y:S01]  /*17d0*/  MOV R13, UR25 ;  /* 0x00000019000d7c02 */ /* 0x000fe20008000f00 */
[----:B0-----:R-:W-:Y:S02]  /*17e0*/  IMAD.U32 R6, RZ, RZ, UR4 ;  /* 0x00000004ff067e24 */ /* 0x001fe4000f8e00ff */
[----:B------:R-:W-:Y:S02]  /*17f0*/  IMAD.U32 R7, RZ, RZ, UR5 ;  /* 0x00000005ff077e24 */ /* 0x000fe4000f8e00ff */
[----:B------:R-:W3:Y:S04]  /*1800*/  LDG.E.64 R2, desc[UR16][R12.64] ;  /* 0x000000100c027981 */ /* 0x000ee8000c1e1b00 */
[----:B------:R-:W3:Y:S01]  /*1810*/  LDG.E.64.CONSTANT R6, desc[UR16][R6.64] ;  /* 0x0000001006067981 */ /* 0x000ee2000c1e9b00 */
[----:B-1----:R-:W-:Y:S01]  /*1820*/  HFMA2 R8, -RZ, RZ, 0, 5.9604644775390625e-08 ;  /* 0x00000001ff087431 */ /* 0x002fe200000001ff */
[----:B------:R-:W-:-:S04]  /*1830*/  UIADD3 UR13, UPT, UPT, UR13, 0x8, URZ ;  /* 0x000000080d0d7890 */ /* 0x000fc8000fffe0ff */
[----:B------:R-:W-:Y:S01]  /*1840*/  UISETP.NE.AND UP0, UPT, UR13, URZ, UPT ;  /* 0x000000ff0d00728c */ /* 0x000fe2000bf05270 */
[----:B--2---:R-:W0:Y:S02]  /*1850*/  MUFU.RCP64H R9, R21 ;  /* 0x0000001500097308 */ /* 0x004e240000001800 */
[----:B0-----:R-:W-:Y:S02]  /*1860*/  DFMA R10, -R20, R8, 1 ;  /* 0x3ff00000140a742b */ /* 0x001fe40000000108 */
[----:B---3-5:R-:W-:-:S06]  /*1870*/  DFMA R22, -R6, R4, R2 ;  /* 0x000000040616722b */ /* 0x028fcc0000000102 */
[----:B------:R-:W-:-:S04]  /*1880*/  DFMA R10, R10, R10, R10 ;  /* 0x0000000a0a0a722b */ /* 0x000fc8000000000a */
[----:B------:R-:W-:-:S04]  /*1890*/  FSETP.GEU.AND P1, PT, |R23|, 6.5827683646048100446e-37, PT ;  /* 0x036000001700780b */ /* 0x000fc80003f2e200 */
        /* <DEDUP_REMOVED lines=10> */
[----:B------:R-:W-:Y:S05]  /*1940*/  CALL.REL.NOINC `($__internal_2_$__cuda_sm20_div_rn_f64_full) ;  /* 0x0000003000107944 */ /* 0x000fea0003c00000 */
[----:B------:R-:W-:Y:S02]  /*1950*/  IMAD.MOV.U32 R2, RZ, RZ, R4 ;  /* 0x000000ffff027224 */ /* 0x000fe400078e0004 */
[----:B------:R-:W-:-:S07]  /*1960*/  IMAD.MOV.U32 R3, RZ, RZ, R5 ;  /* 0x000000ffff037224 */ /* 0x000fce00078e0005 */
.L_x_34:
[----:B------:R-:W-:Y:S01]  /*1970*/  UIMAD.WIDE.U32 UR4, UR12, 0x8, UR10 ;  /* 0x000000080c0478a5 */ /* 0x000fe2000f8e000a */
[----:B------:R-:W-:Y:S01]  /*1980*/  MOV R12, UR24 ;  /* 0x00000018000c7c02 */ /* 0x000fe20008000f00 */
[----:B------:R-:W-:-:S04]  /*1990*/  IMAD.U32 R13, RZ, RZ, UR25 ;  /* 0x00000019ff0d7e24 */ /* 0x000fc8000f8e00ff */
[----:B------:R-:W-:Y:S01]  /*19a0*/  IMAD.U32 R20, RZ, RZ, UR4 ;  /* 0x00000004ff147e24 */ /* 0x000fe2000f8e00ff */
[----:B------:R-:W-:Y:S01]  /*19b0*/  MOV R21, UR5 ;  /* 0x0000000500157c02 */ /* 0x000fe20008000f00 */
[----:B------:R0:W-:Y:S05]  /*19c0*/  STG.E.64 desc[UR16][R12.64], R2 ;  /* 0x000000020c007986 */ /* 0x0001ea000c101b10 */
[----:B------:R-:W2:Y:S01]  /*19d0*/  LDG.E.64 R20, desc[UR16][R20.64] ;  /* 0x0000001014147981 */ /* 0x000ea2000c1e1b00 */
[----:B------:R-:W-:Y:S02]  /*19e0*/  UIMAD.WIDE.U32 UR26, UR12, 0x8, UR6 ;  /* 0x000000080c1a78a5 */ /* 0x000fe4000f8e0006 */
[----:B------:R-:W-:-:S04]  /*19f0*/  UIMAD.WIDE.U32 UR4, UR12, 0x8, UR8 ;  /* 0x000000080c0478a5 */ /* 0x000fc8000f8e0008 */
[----:B------:R-:W-:Y:S02]  /*1a00*/  IMAD.U32 R4, RZ, RZ, UR26 ;  /* 0x0000001aff047e24 */ /* 0x000fe4000f8e00ff */
[----:B------:R-:W-:Y:S01]  /*1a10*/  IMAD.U32 R5, RZ, RZ, UR27 ;  /* 0x0000001bff057e24 */ /* 0x000fe2000f8e00ff */
[----:B------:R-:W-:Y:S01]  /*1a20*/  MOV R6, UR4 ;  /* 0x0000000400067c02 */ /* 0x000fe20008000f00 */
[----:B------:R-:W-:-:S04]  /*1a30*/  IMAD.U32 R7, RZ, RZ, UR5 ;  /* 0x00000005ff077e24 */ /* 0x000fc8000f8e00ff */
[----:B------:R-:W3:Y:S04]  /*1a40*/  LDG.E.64 R4, desc[UR16][R4.64] ;  /* 0x0000001004047981 */ /* 0x000ee8000c1e1b00 */
[----:B------:R-:W3:Y:S01]  /*1a50*/  LDG.E.64.CONSTANT R6, desc[UR16][R6.64] ;  /* 0x0000001006067981 */ /* 0x000ee2000c1e9b00 */
[----:B------:R-:W-:Y:S01]  /*1a60*/  IMAD.MOV.U32 R8, RZ, RZ, 0x1 ;  /* 0x00000001ff087424 */ /* 0x000fe200078e00ff */
[----:B------:R-:W-:Y:S01]  /*1a70*/  UIADD3 UR14, UPT, UPT, UR12, -0x6, URZ ;  /* 0xfffffffa0c0e7890 */ /* 0x000fe2000fffe0ff */
[----:B--2---:R-:W1:Y:S04]  /*1a80*/  MUFU.RCP64H R9, R21 ;  /* 0x0000001500097308 */ /* 0x004e680000001800 */
[----:B-1----:R-:W-:-:S02]  /*1a90*/  DFMA R10, -R20, R8, 1 ;  /* 0x3ff00000140a742b */ /* 0x002fc40000000108 */
[----:B---3--:R-:W-:-:S06]  /*1aa0*/  DFMA R22, -R6, R2, R4 ;  /* 0x000000020616722b */ /* 0x008fcc0000000104 */
[----:B------:R-:W-:-:S04]  /*1ab0*/  DFMA R10, R10, R10, R10 ;  /* 0x0000000a0a0a722b */ /* 0x000fc8000000000a */
[----:B------:R-:W-:-:S04]  /*1ac0*/  FSETP.GEU.AND P1, PT, |R23|, 6.5827683646048100446e-37, PT ;  /* 0x036000001700780b */ /* 0x000fc80003f2e200 */
[----:B------:R-:W-:-:S08]  /*1ad0*/  DFMA R10, R8, R10, R8 ;  /* 0x0000000a080a722b */ /* 0x000fd00000000008 */
[----:B------:R-:W-:-:S08]  /*1ae0*/  DFMA R8, -R20, R10, 1 ;  /* 0x3ff000001408742b */ /* 0x000fd0000000010a */
[----:B------:R-:W-:-:S08]  /*1af0*/  DFMA R8, R10, R8, R10 ;  /* 0x000000080a08722b */ /* 0x000fd0000000000a */
[----:B0-----:R-:W-:-:S08]  /*1b00*/  DMUL R2, R22, R8 ;  /* 0x0000000816027228 */ /* 0x001fd00000000000 */
[----:B------:R-:W-:-:S08]  /*1b10*/  DFMA R4, -R20, R2, R22 ;  /* 0x000000021404722b */ /* 0x000fd00000000116 */
[----:B------:R-:W-:-:S10]  /*1b20*/  DFMA R2, R8, R4, R2 ;  /* 0x000000040802722b */ /* 0x000fd40000000002 */
[----:B------:R-:W-:-:S05]  /*1b30*/  FFMA R0, RZ, R21, R3 ;  /* 0x00000015ff007223 */ /* 0x000fca0000000003 */
[----:B------:R-:W-:-:S13]  /*1b40*/  FSETP.GT.AND P0, PT, |R0|, 1.469367938527859385e-39, PT ;  /* 0x001000000000780b */ /* 0x000fda0003f04200 */
[----:B------:R-:W-:Y:S05]  /*1b50*/  @P0 BRA P1, `(.L_x_35) ;  /* 0x0000000000100947 */ /* 0x000fea0000800000 */
[----:B------:R-:W-:-:S07]  /*1b60*/  MOV R0, 0x1b80 ;  /* 0x00001b8000007802 */ /* 0x000fce0000000f00 */
[----:B------:R-:W-:Y:S05]  /*1b70*/  CALL.REL.NOINC `($__internal_2_$__cuda_sm20_div_rn_f64_full) ;  /* 0x0000002c00847944 */ /* 0x000fea0003c00000 */
[----:B------:R-:W-:Y:S01]  /*1b80*/  MOV R2, R4 ;  /* 0x0000000400027202 */ /* 0x000fe20000000f00 */
[----:B------:R-:W-:-:S07]  /*1b90*/  IMAD.MOV.U32 R3, RZ, RZ, R5 ;  /* 0x000000ffff037224 */ /* 0x000fce00078e0005 */
.L_x_35:
[----:B------:R-:W-:Y:S01]  /*1ba0*/  UIADD3 UR4, UPT, UPT, UR12, -0x1, URZ ;  /* 0xffffffff0c047890 */ /* 0x000fe2000fffe0ff */
[----:B------:R-:W-:Y:S01]  /*1bb0*/  IMAD.U32 R12, RZ, RZ, UR26 ;  /* 0x0000001aff0c7e24 */ /* 0x000fe2000f8e00ff */
[----:B------:R-:W-:Y:S02]  /*1bc0*/  MOV R13, UR27 ;  /* 0x0000001b000d7c02 */ /* 0x000fe40008000f00 */
[----:B------:R-:W-:-:S03]  /*1bd0*/  UIMAD.WIDE.U32 UR24, UR4, 0x8, UR10 ;  /* 0x00000008041878a5 */ /* 0x000fc6000f8e000a */
[----:B------:R0:W-:Y:S03]  /*1be0*/  STG.E.64 desc[UR16][R12.64], R2 ;  /* 0x000000020c007986 */ /* 0x0001e6000c101b10 */
[----:B------:R-:W-:Y:S02]  /*1bf0*/  IMAD.U32 R20, RZ, RZ, UR24 ;  /* 0x00000018ff147e24 */ /* 0x000fe4000f8e00ff */
[----:B------:R-:W-:-:S06]  /*1c00*/  IMAD.U32 R21, RZ, RZ, UR25 ;  /* 0x00000019ff157e24 */ /* 0x000fcc000f8e00ff */
[----:B------:R-:W2:Y:S01]  /*1c10*/  LDG.E.64 R20, desc[UR16][R20.64] ;  /* 0x0000001014147981 */ /* 0x000ea2000c1e1b00 */
[----:B------:R-:W-:Y:S02]  /*1c20*/  UIMAD.WIDE.U32 UR26, UR4, 0x8, UR6 ;  /* 0x00000008041a78a5 */ /* 0x000fe4000f8e0006 */
[----:B------:R-:W-:-:S04]  /*1c30*/  UIMAD.WIDE.U32 UR4, UR4, 0x8, UR8 ;  /* 0x00000008040478a5 */ /* 0x000fc8000f8e0008 */
[----:B------:R-:W-:Y:S01]  /*1c40*/  MOV R4, UR26 ;  /* 0x0000001a00047c02 */ /* 0x000fe20008000f00 */
[----:B------:R-:W-:Y:S01]  /*1c50*/  IMAD.U32 R5, RZ, RZ, UR27 ;  /* 0x0000001bff057e24 */ /* 0x000fe2000f8e00ff */
[----:B------:R-:W-:Y:S01]  /*1c60*/  MOV R7, UR5 ;  /* 0x0000000500077c02 */ /* 0x000fe20008000f00 */
[----:B------:R-:W-:-:S04]  /*1c70*/  IMAD.U32 R6, RZ, RZ, UR4 ;  /* 0x00000004ff067e24 */ /* 0x000fc8000f8e00ff */
[----:B------:R-:W3:Y:S04]  /*1c80*/  LDG.E.64 R4, desc[UR16][R4.64] ;  /* 0x0000001004047981 */ /* 0x000ee8000c1e1b00 */
[----:B------:R-:W3:Y:S01]  /*1c90*/  LDG.E.64.CONSTANT R6, desc[UR16][R6.64] ;  /* 0x0000001006067981 */ /* 0x000ee2000c1e9b00 */
[----:B------:R-:W-:Y:S01]  /*1ca0*/  IMAD.MOV.U32 R8, RZ, RZ, 0x1 ;  /* 0x00000001ff087424 */ /* 0x000fe200078e00ff */
[----:B--2---:R-:W1:Y:S05]  /*1cb0*/  MUFU.RCP64H R9, R21 ;  /* 0x0000001500097308 */ /* 0x004e6a0000001800 */
        /* <DEDUP_REMOVED lines=15> */
[----:B------:R-:W-:Y:S01]  /*1db0*/  IMAD.MOV.U32 R2, RZ, RZ, R4 ;  /* 0x000000ffff027224 */ /* 0x000fe200078e0004 */
[----:B------:R-:W-:-:S07]  /*1dc0*/  MOV R3, R5 ;  /* 0x0000000500037202 */ /* 0x000fce0000000f00 */
.L_x_36:
[----:B------:R-:W-:Y:S01]  /*1dd0*/  UIADD3 UR4, UPT, UPT, UR12, -0x2, URZ ;  /* 0xfffffffe0c047890 */ /* 0x000fe2000fffe0ff */
[----:B------:R-:W-:Y:S02]  /*1de0*/  IMAD.U32 R12, RZ, RZ, UR26 ;  /* 0x0000001aff0c7e24 */ /* 0x000fe4000f8e00ff */
[----:B------:R-:W-:Y:S01]  /*1df0*/  IMAD.U32 R13, RZ, RZ, UR27 ;  /* 0x0000001bff0d7e24 */ /* 0x000fe2000f8e00ff */
[----:B------:R-:W-:-:S04]  /*1e00*/  UIMAD.WIDE.U32 UR24, UR4, 0x8, UR10 ;  /* 0x00000008041878a5 */ /* 0x000fc8000f8e000a */
[----:B------:R0:W-:Y:S02]  /*1e10*/  STG.E.64 desc[UR16][R12.64], R2 ;  /* 0x000000020c007986 */ /* 0x0001e4000c101b10 */
[----:B------:R-:W-:Y:S01]  /*1e20*/  MOV R20, UR24 ;  /* 0x0000001800147c02 */ /* 0x000fe20008000f00 */
[----:B------:R-:W-:-:S06]  /*1e30*/  IMAD.U32 R21, RZ, RZ, UR25 ;  /* 0x00000019ff157e24 */ /* 0x000fcc000f8e00ff */
[----:B------:R-:W2:Y:S01]  /*1e40*/  LDG.E.64 R20, desc[UR16][R20.64] ;  /* 0x0000001014147981 */ /* 0x000ea2000c1e1b00 */
[----:B------:R-:W-:Y:S02]  /*1e50*/  UIMAD.WIDE.U32 UR26, UR4, 0x8, UR6 ;  /* 0x00000008041a78a5 */ /* 0x000fe4000f8e0006 */
[----:B------:R-:W-:-:S04]  /*1e60*/  UIMAD.WIDE.U32 UR4, UR4, 0x8, UR8 ;  /* 0x00000008040478a5 */ /* 0x000fc8000f8e0008 */
[----:B------:R-:W-:Y:S01]  /*1e70*/  IMAD.U32 R4, RZ, RZ, UR26 ;  /* 0x0000001aff047e24 */ /* 0x000fe2000f8e00ff */
[----:B------:R-:W-:Y:S01]  /*1e80*/  MOV R5, UR27 ;  /* 0x0000001b00057c02 */ /* 0x000fe20008000f00 */
[----:B------:R-:W-:Y:S02]  /*1e90*/  IMAD.U32 R6, RZ, RZ, UR4 ;  /* 0x00000004ff067e24 */ /* 0x000fe4000f8e00ff */
[----:B------:R-:W-:-:S03]  /*1ea0*/  IMAD.U32 R7, RZ, RZ, UR5 ;  /* 0x00000005ff077e24 */ /* 0x000fc6000f8e00ff */
[----:B------:R-:W3:Y:S04]  /*1eb0*/  LDG.E.64 R4, desc[UR16][R4.64] ;  /* 0x0000001004047981 */ /* 0x000ee8000c1e1b00 */
[----:B------:R-:W3:Y:S01]  /*1ec0*/  LDG.E.64.CONSTANT R6, desc[UR16][R6.64] ;  /* 0x0000001006067981 */ /* 0x000ee2000c1e9b00 */
[----:B------:R-:W-:Y:S01]  /*1ed0*/  MOV R8, 0x1 ;  /* 0x0000000100087802 */ /* 0x000fe20000000f00 */
        /* <DEDUP_REMOVED lines=18> */
.L_x_37:
[----:B------:R-:W-:Y:S01]  /*2000*/  UIADD3 UR4, UPT, UPT, UR12, -0x3, URZ ;  /* 0xfffffffd0c047890 */ /* 0x000fe2000fffe0ff */
[----:B------:R-:W-:Y:S01]  /*2010*/  MOV R12, UR26 ;  /* 0x0000001a000c7c02 */ /* 0x000fe20008000f00 */
[----:B------:R-:W-:Y:S02]  /*2020*/  IMAD.U32 R13, RZ, RZ, UR27 ;  /* 0x0000001bff0d7e24 */ /* 0x000fe4000f8e00ff */
[----:B------:R-:W-:-:S03]  /*2030*/  UIMAD.WIDE.U32 UR24, UR4, 0x8, UR10 ;  /* 0x00000008041878a5 */ /* 0x000fc6000f8e000a */
[----:B------:R0:W-:Y:S03]  /*2040*/  STG.E.64 desc[UR16][R12.64], R2 ;  /* 0x000000020c007986 */ /* 0x0001e6000c101b10 */
[----:B------:R-:W-:Y:S01]  /*2050*/  IMAD.U32 R20, RZ, RZ, UR24 ;  /* 0x00000018ff147e24 */ /* 0x000fe2000f8e00ff */
[----:B------:R-:W-:-:S06]  /*2060*/  MOV R21, UR25 ;  /* 0x0000001900157c02 */ /* 0x000fcc0008000f00 */
        /* <DEDUP_REMOVED lines=28> */
.L_x_38:
        /* <DEDUP_REMOVED lines=35> */
.L_x_39:
        /* <DEDUP_REMOVED lines=35> */
.L_x_40:
        /* <DEDUP_REMOVED lines=34> */
.L_x_41:
[----:B------:R-:W-:Y:S01]  /*28b0*/  IMAD.U32 R6, RZ, RZ, UR24 ;  /* 0x00000018ff067e24 */ /* 0x000fe2000f8e00ff */
[----:B------:R-:W-:Y:S01]  /*28c0*/  MOV R7, UR25 ;  /* 0x0000001900077c02 */ /* 0x000fe20008000f00 */
[----:B------:R-:W-:Y:S01]  /*28d0*/  IMAD.MOV.U32 R4, RZ, RZ, R2 ;  /* 0x000000ffff047224 */ /* 0x000fe200078e0002 */
[----:B------:R-:W-:Y:S01]  /*28e0*/  UIADD3 UR12, UPT, UPT, UR12, -0x8, URZ ;  /* 0xfffffff80c0c7890 */ /* 0x000fe2000fffe0ff */
[----:B------:R-:W-:Y:S02]  /*28f0*/  IMAD.MOV.U32 R5, RZ, RZ, R3 ;  /* 0x000000ffff057224 */ /* 0x000fe400078e0003 */
[----:B------:R0:W-:Y:S01]  /*2900*/  STG.E.64 desc[UR16][R6.64], R2 ;  /* 0x0000000206007986 */ /* 0x0001e2000c101b10 */
[----:B------:R-:W-:Y:S08]  /*2910*/  BRA.U UP0, `(.L_x_42) ;  /* 0xffffffed008c7547 */ /* 0x000ff0000b83ffff */
[----:B------:R-:W-:-:S12]  /*2920*/  UIADD3 UR12, UPT, UPT, UR12, 0x1, URZ ;  /* 0x000000010c0c7890 */ /* 0x000fd8000fffe0ff */
.L_x_33:
[----:B------:R-:W-:-:S09]  /*2930*/  UISETP.NE.AND UP0, UPT, UR15, URZ, UPT ;  /* 0x000000ff0f00728c */ /* 0x000fd2000bf05270 */
[----:B------:R-:W-:Y:S05]  /*2940*/  BRA.U !UP0, `(.L_x_32) ;  /* 0x00000011081c7547 */ /* 0x000fea000b800000 */
[----:B------:R-:W-:Y:S02]  /*2950*/  UISETP.GE.U32.AND UP0, UPT, UR15, 0x4, UPT ;  /* 0x000000040f00788c */ /* 0x000fe4000bf06070 */
[----:B------:R-:W-:-:S07]  /*2960*/  ULOP3.LUT UR13, UR22, 0x3, URZ, 0xc0, !UPT ;  /* 0x00000003160d7892 */ /* 0x000fce000f8ec0ff */
[----:B------:R-:W-:Y:S05]  /*2970*/  BRA.U !UP0, `(.L_x_43) ;  /* 0x00000009083c7547 */ /* 0x000fea000b800000 */
[----:B------:R-:W-:-:S06]  /*2980*/  UIMAD.WIDE.U32 UR4, UR12, 0x8, UR10 ;  /* 0x000000080c0478a5 */ /* 0x000fcc000f8e000a */
[----:B------:R-:W-:Y:S01]  /*2990*/  MOV R20, UR4 ;  /* 0x0000000400147c02 */ /* 0x000fe20008000f00 */
[----:B------:R-:W-:-:S06]  /*29a0*/  IMAD.U32 R21, RZ, RZ, UR5 ;  /* 0x00000005ff157e24 */ /* 0x000fcc000f8e00ff */
[----:B------:R-:W2:Y:S01]  /*29b0*/  LDG.E.64 R20, desc[UR16][R20.64] ;  /* 0x0000001014147981 */ /* 0x000ea2000c1e1b00 */
[----:B------:R-:W-:Y:S02]  /*29c0*/  UIMAD.WIDE.U32 UR24, UR12, 0x8, UR6 ;  /* 0x000000080c1878a5 */ /* 0x000fe4000f8e0006 */
[----:B------:R-:W-:-:S04]  /*29d0*/  UIMAD.WIDE.U32 UR4, UR12, 0x8, UR8 ;  /* 0x000000080c0478a5 */ /* 0x000fc8000f8e0008 */
[----:B0-----:R-:W-:Y:S01]  /*29e0*/  IMAD.U32 R2, RZ, RZ, UR24 ;  /* 0x00000018ff027e24 */ /* 0x001fe2000f8e00ff */
[----:B------:R-:W-:Y:S01]  /*29f0*/  MOV R3, UR25 ;  /* 0x0000001900037c02 */ /* 0x000fe20008000f00 */
[----:B------:R-:W-:Y:S01]  /*2a00*/  IMAD.U32 R4, RZ, RZ, UR4 ;  /* 0x00000004ff047e24 */ /* 0x000fe2000f8e00ff */
[----:B------:R-:W-:Y:S01]  /*2a10*/  MOV R6, UR24 ;  /* 0x0000001800067c02 */ /* 0x000fe20008000f00 */
[----:B------:R-:W-:Y:S02]  /*2a20*/  IMAD.U32 R5, RZ, RZ, UR5 ;  /* 0x00000005ff057e24 */ /* 0x000fe4000f8e00ff */
[----:B------:R-:W-:Y:S01]  /*2a30*/  IMAD.U32 R7, RZ, RZ, UR25 ;  /* 0x00000019ff077e24 */ /* 0x000fe2000f8e00ff */
[----:B------:R-:W3:Y:S04]  /*2a40*/  LDG.E.64 R2, desc[UR16][R2.64] ;  /* 0x0000001002027981 */ /* 0x000ee8000c1e1b00 */
[----:B------:R-:W3:Y:S04]  /*2a50*/  LDG.E.64.CONSTANT R4, desc[UR16][R4.64] ;  /* 0x0000001004047981 */ /* 0x000ee8000c1e9b00 */
[----:B------:R-:W3:Y:S01]  /*2a60*/  LDG.E.64 R6, desc[UR16][R6.64+0x8] ;  /* 0x0000081006067981 */ /* 0x000ee2000c1e1b00 */
[----:B-1----:R-:W-:Y:S01]  /*2a70*/  IMAD.MOV.U32 R8, RZ, RZ, 0x1 ;  /* 0x00000001ff087424 */ /* 0x002fe200078e00ff */
[----:B--2---:R-:W0:Y:S05]  /*2a80*/  MUFU.RCP64H R9, R21 ;  /* 0x0000001500097308 */ /* 0x004e2a0000001800 */
[----:B0-----:R-:W-:-:S02]  /*2a90*/  DFMA R10, -R20, R8, 1 ;  /* 0x3ff00000140a742b */ /* 0x001fc40000000108 */
[----:B---3--:R-:W-:-:S06]  /*2aa0*/  DFMA R22, -R4, R6, R2 ;  /* 0x000000060416722b */ /* 0x008fcc0000000102 */
        /* <DEDUP_REMOVED lines=15> */
.L_x_44:
        /* <DEDUP_REMOVED lines=32> */
[----:B-----5:R-:W-:Y:S05]  /*2da0*/  CALL.REL.NOINC `($__internal_2_$__cuda_sm20_div_rn_f64_full) ;  /* 0x0000001800f87944 */ /* 0x020fea0003c00000 */
[----:B------:R-:W-:Y:S01]  /*2db0*/  IMAD.MOV.U32 R2, RZ, RZ, R4 ;  /* 0x000000ffff027224 */ /* 0x000fe200078e0004 */
[----:B------:R-:W-:-:S07]  /*2dc0*/  MOV R3, R5 ;  /* 0x0000000500037202 */ /* 0x000fce0000000f00 */
.L_x_45:
        /* <DEDUP_REMOVED lines=35> */
.L_x_46:
        /* <DEDUP_REMOVED lines=35> */
.L_x_47:
[----:B------:R-:W-:Y:S01]  /*3230*/  IMAD.U32 R4, RZ, RZ, UR14 ;  /* 0x0000000eff047e24 */ /* 0x000fe2000f8e00ff */
[----:B------:R-:W-:Y:S01]  /*3240*/  MOV R5, UR15 ;  /* 0x0000000f00057c02 */ /* 0x000fe20008000f00 */
[----:B------:R-:W-:-:S04]  /*3250*/  UIADD3 UR12, UPT, UPT, UR12, -0x4, URZ ;  /* 0xfffffffc0c0c7890 */ /* 0x000fc8000fffe0ff */
[----:B------:R2:W-:Y:S08]  /*3260*/  STG.E.64 desc[UR16][R4.64], R2 ;  /* 0x0000000204007986 */ /* 0x0005f0000c101b10 */
.L_x_43:
[----:B------:R-:W-:-:S09]  /*3270*/  UISETP.NE.AND UP0, UPT, UR13, URZ, UPT ;  /* 0x000000ff0d00728c */ /* 0x000fd2000bf05270 */
[----:B------:R-:W-:Y:S05]  /*3280*/  BRA.U !UP0, `(.L_x_32) ;  /* 0x0000000508cc7547 */ /* 0x000fea000b800000 */
[----:B------:R-:W-:-:S09]  /*3290*/  UISETP.NE.AND UP0, UPT, UR13, 0x1, UPT ;  /* 0x000000010d00788c */ /* 0x000fd2000bf05270 */
[----:B------:R-:W-:Y:S05]  /*32a0*/  BRA.U !UP0, `(.L_x_48) ;  /* 0x0000000508247547 */ /* 0x000fea000b800000 */
[----:B------:R-:W-:-:S06]  /*32b0*/  UIMAD.WIDE.U32 UR4, UR12, 0x8, UR10 ;  /* 0x000000080c0478a5 */ /* 0x000fcc000f8e000a */
[----:B------:R-:W-:Y:S02]  /*32c0*/  IMAD.U32 R20, RZ, RZ, UR4 ;  /* 0x00000004ff147e24 */ /* 0x000fe4000f8e00ff */
[----:B------:R-:W-:-:S06]  /*32d0*/  IMAD.U32 R21, RZ, RZ, UR5 ;  /* 0x00000005ff157e24 */ /* 0x000fcc000f8e00ff */
[----:B------:R-:W3:Y:S01]  /*32e0*/  LDG.E.64 R20, desc[UR16][R20.64] ;  /* 0x0000001014147981 */ /* 0x000ee2000c1e1b00 */
[----:B------:R-:W-:Y:S02]  /*32f0*/  UIMAD.WIDE.U32 UR14, UR12, 0x8, UR6 ;  /* 0x000000080c0e78a5 */ /* 0x000fe4000f8e0006 */
[----:B------:R-:W-:-:S04]  /*3300*/  UIMAD.WIDE.U32 UR4, UR12, 0x8, UR8 ;  /* 0x000000080c0478a5 */ /* 0x000fc8000f8e0008 */
[----:B0-2---:R-:W-:Y:S01]  /*3310*/  MOV R2, UR14 ;  /* 0x0000000e00027c02 */ /* 0x005fe20008000f00 */
[----:B------:R-:W-:Y:S01]  /*3320*/  IMAD.U32 R3, RZ, RZ, UR15 ;  /* 0x0000000fff037e24 */ /* 0x000fe2000f8e00ff */
[----:B------:R-:W-:Y:S01]  /*3330*/  MOV R11, UR5 ;  /* 0x00000005000b7c02 */ /* 0x000fe20008000f00 */
[----:B------:R-:W-:Y:S02]  /*3340*/  IMAD.U32 R10, RZ, RZ, UR4 ;  /* 0x00000004ff0a7e24 */ /* 0x000fe4000f8e00ff */
[----:B------:R-:W-:Y:S02]  /*3350*/  IMAD.U32 R12, RZ, RZ, UR14 ;  /* 0x0000000eff0c7e24 */ /* 0x000fe4000f8e00ff */
[----:B------:R-:W-:Y:S01]  /*3360*/  IMAD.U32 R13, RZ, RZ, UR15 ;  /* 0x0000000fff0d7e24 */ /* 0x000fe2000f8e00ff */
[----:B------:R-:W2:Y:S04]  /*3370*/  LDG.E.64 R2, desc[UR16][R2.64] ;  /* 0x0000001002027981 */ /* 0x000ea8000c1e1b00 */
[----:B------:R-:W2:Y:S04]  /*3380*/  LDG.E.64.CONSTANT R22, desc[UR16][R10.64] ;  /* 0x000000100a167981 */ /* 0x000ea8000c1e9b00 */
[----:B------:R-:W2:Y:S01]  /*3390*/  LDG.E.64 R4, desc[UR16][R12.64+0x8] ;  /* 0x000008100c047981 */ /* 0x000ea2000c1e1b00 */
[----:B------:R-:W-:Y:S01]  /*33a0*/  HFMA2 R6, -RZ, RZ, 0, 5.9604644775390625e-08 ;  /* 0x00000001ff067431 */ /* 0x000fe200000001ff */
[----:B---3--:R-:W1:Y:S05]  /*33b0*/  MUFU.RCP64H R7, R21 ;  /* 0x0000001500077308 */ /* 0x008e6a0000001800 */
[----:B-1----:R-:W-:-:S02]  /*33c0*/  DFMA R8, -R20, R6, 1 ;  /* 0x3ff000001408742b */ /* 0x002fc40000000106 */
[----:B--2---:R-:W-:-:S06]  /*33d0*/  DFMA R22, -R22, R4, R2 ;  /* 0x000000041616722b */ /* 0x004fcc0000000102 */
[----:B------:R-:W-:-:S08]  /*33e0*/  DFMA R8, R8, R8, R8 ;  /* 0x000000080808722b */ /* 0x000fd00000000008 */
[----:B------:R-:W-:Y:S01]  /*33f0*/  DFMA R8, R6, R8, R6 ;  /* 0x000000080608722b */ /* 0x000fe20000000006 */
[----:B------:R-:W-:-:S07]  /*3400*/  FSETP.GEU.AND P1, PT, |R23|, 6.5827683646048100446e-37, PT ;  /* 0x036000001700780b */ /* 0x000fce0003f2e200 */
        /* <DEDUP_REMOVED lines=12> */
.L_x_49:
        /* <DEDUP_REMOVED lines=35> */
.L_x_50:
[----:B------:R-:W-:Y:S01]  /*3700*/  IMAD.U32 R4, RZ, RZ, UR14 ;  /* 0x0000000eff047e24 */ /* 0x000fe2000f8e00ff */
[----:B------:R-:W-:Y:S01]  /*3710*/  MOV R5, UR15 ;  /* 0x0000000f00057c02 */ /* 0x000fe20008000f00 */
[----:B------:R-:W-:-:S04]  /*3720*/  UIADD3 UR12, UPT, UPT, UR12, -0x2, URZ ;  /* 0xfffffffe0c0c7890 */ /* 0x000fc8000fffe0ff */
[----:B------:R3:W-:Y:S08]  /*3730*/  STG.E.64 desc[UR16][R4.64], R2 ;  /* 0x0000000204007986 */ /* 0x0007f0000c101b10 */
.L_x_48:
[----:B------:R-:W-:-:S04]  /*3740*/  ULOP3.LUT UR4, UR22, 0x1, URZ, 0xc0, !UPT ;  /* 0x0000000116047892 */ /* 0x000fc8000f8ec0ff */
[----:B------:R-:W-:-:S09]  /*3750*/  UISETP.NE.U32.AND UP0, UPT, UR4, 0x1, UPT ;  /* 0x000000010400788c */ /* 0x000fd2000bf05070 */
[----:B------:R-:W-:Y:S05]  /*3760*/  BRA.U UP0, `(.L_x_32) ;  /* 0x0000000100947547 */ /* 0x000fea000b800000 */
[----:B------:R-:W-:-:S06]  /*3770*/  UIMAD.WIDE.U32 UR10, UR12, 0x8, UR10 ;  /* 0x000000080c0a78a5 */ /* 0x000fcc000f8e000a */
[----:B------:R-:W-:Y:S02]  /*3780*/  IMAD.U32 R20, RZ, RZ, UR10 ;  /* 0x0000000aff147e24 */ /* 0x000fe4000f8e00ff */
[----:B------:R-:W-:-:S06]  /*3790*/  IMAD.U32 R21, RZ, RZ, UR11 ;  /* 0x0000000bff157e24 */ /* 0x000fcc000f8e00ff */
[----:B------:R-:W4:Y:S01]  /*37a0*/  LDG.E.64 R20, desc[UR16][R20.64] ;  /* 0x0000001014147981 */ /* 0x000f22000c1e1b00 */
[----:B------:R-:W-:Y:S02]  /*37b0*/  UIMAD.WIDE.U32 UR4, UR12, 0x8, UR6 ;  /* 0x000000080c0478a5 */ /* 0x000fe4000f8e0006 */
[----:B------:R-:W-:-:S04]  /*37c0*/  UIMAD.WIDE.U32 UR8, UR12, 0x8, UR8 ;  /* 0x000000080c0878a5 */ /* 0x000fc8000f8e0008 */
[----:B0-23--:R-:W-:Y:S01]  /*37d0*/  MOV R2, UR4 ;  /* 0x0000000400027c02 */ /* 0x00dfe20008000f00 */
        /* <DEDUP_REMOVED lines=8> */
[----:B-1----:R-:W-:Y:S01]  /*3860*/  HFMA2 R8, -RZ, RZ, 0, 5.9604644775390625e-08 ;  /* 0x00000001ff087431 */ /* 0x002fe200000001ff */
[----:B----4-:R-:W0:Y:S05]  /*3870*/  MUFU.RCP64H R9, R21 ;  /* 0x0000001500097308 */ /* 0x010e2a0000001800 */
[----:B0-----:R-:W-:-:S02]  /*3880*/  DFMA R10, -R20, R8, 1 ;  /* 0x3ff00000140a742b */ /* 0x001fc40000000108 */
        /* <DEDUP_REMOVED lines=16> */
.L_x_51:
[----:B------:R-:W-:Y:S01]  /*3990*/  MOV R4, UR4 ;  /* 0x0000000400047c02 */ /* 0x000fe20008000f00 */
[----:B------:R-:W-:-:S05]  /*39a0*/  IMAD.U32 R5, RZ, RZ, UR5 ;  /* 0x00000005ff057e24 */ /* 0x000fca000f8e00ff */
[----:B------:R4:W-:Y:S02]  /*39b0*/  STG.E.64 desc[UR16][R4.64], R2 ;  /* 0x0000000204007986 */ /* 0x0009e4000c101b10 */
.L_x_32:
[----:B------:R-:W0:Y:S01]  /*39c0*/  LDCU UR9, c[0x0][0x3c0] ;  /* 0x00007800ff0977ac */ /* 0x000e220008000800 */
[----:B-1----:R-:W-:Y:S01]  /*39d0*/  CS2R R8, SRZ ;  /* 0x0000000000087805 */ /* 0x002fe2000001ff00 */
[----:B0-----:R-:W-:-:S09]  /*39e0*/  UISETP.GE.AND UP0, UPT, UR9, 0x3, UPT ;  /* 0x000000030900788c */ /* 0x001fd2000bf06270 */
[----:B------:R-:W-:Y:S05]  /*39f0*/  BRA.U !UP0, `(.L_x_52) ;  /* 0x0000000d08547547 */ /* 0x000fea000b800000 */
[----:B------:R-:W-:Y:S01]  /*3a00*/  UISETP.GE.U32.AND UP1, UPT, UR22, 0x7, UPT ;  /* 0x000000071600788c */ /* 0x000fe2000bf26070 */
[----:B------:R-:W-:Y:S01]  /*3a10*/  CS2R R8, SRZ ;  /* 0x0000000000087805 */ /* 0x000fe2000001ff00 */
[----:B------:R-:W-:Y:S01]  /*3a20*/  ULOP3.LUT UR12, UR20, 0x7, URZ, 0xc0, !UPT ;  /* 0x00000007140c7892 */ /* 0x000fe2000f8ec0ff */
[----:B------:R-:W-:-:S03]  /*3a30*/  UMOV UR4, URZ ;  /* 0x000000ff00047c82 */ /* 0x000fc60008000000 */
[----:B------:R-:W-:-:S03]  /*3a40*/  UISETP.NE.AND UP0, UPT, UR12, URZ, UPT ;  /* 0x000000ff0c00728c */ /* 0x000fc6000bf05270 */
[----:B------:R-:W-:Y:S08]  /*3a50*/  BRA.U !UP1, `(.L_x_53) ;  /* 0x0000000509907547 */ /* 0x000ff0000b800000 */
[----:B------:R-:W0:Y:S01]  /*3a60*/  LDCU.64 UR10, c[0x0][0x3b8] ;  /* 0x00007700ff0a77ac */ /* 0x000e220008000a00 */
[----:B------:R-:W1:Y:S01]  /*3a70*/  LDC R0, c[0x0][0x3c4] ;  /* 0x0000f100ff007b82 */ /* 0x000e620000000800 */
[----:B------:R-:W-:Y:S01]  /*3a80*/  CS2R R8, SRZ ;  /* 0x0000000000087805 */ /* 0x000fe2000001ff00 */
[----:B------:R-:W-:-:S06]  /*3a90*/  ULOP3.LUT UR4, UR20, 0xfffffff8, URZ, 0xc0, !UPT ;  /* 0xfffffff814047892 */ /* 0x000fcc000f8ec0ff */
[----:B--234-:R-:W2:Y:S08]  /*3aa0*/  LDC.64 R2, c[0x0][0x380] ;  /* 0x0000e000ff027b82 */ /* 0x01ceb00000000a00 */
[----:B------:R-:W3:Y:S01]  /*3ab0*/  LDC.64 R4, c[0x0][0x388] ;  /* 0x0000e200ff047b82 */ /* 0x000ee20000000a00 */
[----:B0-----:R-:W-:Y:S02]  /*3ac0*/  ULEA UR5, UP1, UR19, UR10, 0x3 ;  /* 0x0000000a13057291 */ /* 0x001fe4000f8218ff */
[----:B------:R-:W-:-:S02]  /*3ad0*/  UIADD3 UR10, UPT, UPT, -UR4, URZ, URZ ;  /* 0x000000ff040a7290 */ /* 0x000fc4000fffe1ff */
[----:B------:R-:W-:Y:S02]  /*3ae0*/  ULEA.HI.X UR8, UR19, UR11, UR21, 0x3, UP1 ;  /* 0x0000000b13087291 */ /* 0x000fe400088f1c15 */
[----:B------:R-:W-:Y:S01]  /*3af0*/  UIADD3 UR5, UP1, UPT, UR5, 0x20, URZ ;  /* 0x0000002005057890 */ /* 0x000fe2000ff3e0ff */
[----:B-1----:R-:W-:-:S03]  /*3b00*/  VIADD R27, R0, UR18 ;  /* 0x00000012001b7c36 */ /* 0x002fc60008000000 */
[----:B------:R-:W-:Y:S02]  /*3b10*/  UIADD3.X UR8, UPT, UPT, URZ, UR8, URZ, UP1, !UPT ;  /* 0x00000008ff087290 */ /* 0x000fe40008ffe4ff */
[----:B------:R-:W-:-:S04]  /*3b20*/  MOV R6, UR5 ;  /* 0x0000000500067c02 */ /* 0x000fc80008000f00 */
[----:B------:R-:W-:-:S07]  /*3b30*/  IMAD.U32 R7, RZ, RZ, UR8 ;  /* 0x00000008ff077e24 */ /* 0x000fce000f8e00ff */
.L_x_54:
[----:B------:R-:W4:Y:S01]  /*3b40*/  LDG.E.64 R24, desc[UR16][R6.64+-0x20] ;  /* 0xffffe01006187981 */ /* 0x000f22000c1e1b00 */
[----:B---3--:R-:W-:-:S05]  /*3b50*/  IMAD.WIDE R10, R27, 0x8, R4 ;  /* 0x000000081b0a7825 */ /* 0x008fca00078e0204 */
[----:B----4-:R0:W-:Y:S04]  /*3b60*/  STG.E.64 desc[UR16][R10.64], R24 ;  /* 0x000000180a007986 */ /* 0x0101e8000c101b10 */
[----:B------:R-:W3:Y:S01]  /*3b70*/  LDG.E.64 R34, desc[UR16][R6.64+-0x18] ;  /* 0xffffe81006227981 */ /* 0x000ee2000c1e1b00 */
[----:B------:R-:W-:-:S05]  /*3b80*/  IMAD.WIDE R12, R0, 0x8, R10 ;  /* 0x00000008000c7825 */ /* 0x000fca00078e020a */
[----:B---3--:R1:W-:Y:S04]  /*3b90*/  STG.E.64 desc[UR16][R12.64], R34 ;  /* 0x000000220c007986 */ /* 0x0083e8000c101b10 */
[----:B------:R-:W3:Y:S01]  /*3ba0*/  LDG.E.64 R28, desc[UR16][R6.64+-0x10] ;  /* 0xfffff010061c7981 */ /* 0x000ee2000c1e1b00 */
[----:B0-----:R-:W-:-:S05]  /*3bb0*/  IMAD.WIDE R10, R0, 0x8, R12 ;  /* 0x00000008000a7825 */ /* 0x001fca00078e020c */
[----:B---3--:R-:W-:Y:S04]  /*3bc0*/  STG.E.64 desc[UR16][R10.64], R28 ;  /* 0x0000001c0a007986 */ /* 0x008fe8000c101b10 */
[----:B------:R-:W3:Y:S01]  /*3bd0*/  LDG.E.64 R20, desc[UR16][R6.64+-0x8] ;  /* 0xfffff81006147981 */ /* 0x000ee2000c1e1b00 */
[----:B-1----:R-:W-:-:S04]  /*3be0*/  IMAD.WIDE R12, R0, 0x8, R10 ;  /* 0x00000008000c7825 */ /* 0x002fc800078e020a */
[----:B--2---:R-:W-:-:S05]  /*3bf0*/  IMAD.WIDE R32, R27, 0x8, R2 ;  /* 0x000000081b207825 */ /* 0x004fca00078e0202 */
[----:B------:R-:W2:Y:S04]  /*3c00*/  LDG.E.64.CONSTANT R30, desc[UR16][R32.64] ;  /* 0x00000010201e7981 */ /* 0x000ea8000c1e9b00 */
[----:B---3--:R0:W-:Y:S04]  /*3c10*/  STG.E.64 desc[UR16][R12.64], R20 ;  /* 0x000000140c007986 */ /* 0x0081e8000c101b10 */
[----:B------:R-:W3:Y:S01]  /*3c20*/  LDG.E.64 R22, desc[UR16][R6.64] ;  /* 0x0000001006167981 */ /* 0x000ee2000c1e1b00 */
[----:B------:R-:W-:-:S05]  /*3c30*/  IMAD.WIDE R36, R0, 0x8, R32 ;  /* 0x0000000800247825 */ /* 0x000fca00078e0220 */
[----:B------:R-:W4:Y:S01]  /*3c40*/  LDG.E.64.CONSTANT R18, desc[UR16][R36.64] ;  /* 0x0000001024127981 */ /* 0x000f22000c1e9b00 */
[----:B0-----:R-:W-:Y:S01]  /*3c50*/  IMAD.WIDE R12, R0, 0x8, R12 ;  /* 0x00000008000c7825 */ /* 0x001fe200078e020c */
[----:B--2---:R-:W-:-:S08]  /*3c60*/  DADD R30, -R30, R24 ;  /* 0x000000001e1e7229 */ /* 0x004fd00000000118 */
[----:B------:R-:W-:Y:S02]  /*3c70*/  DSETP.GT.AND P0, PT, |R30|, R8, PT ;  /* 0x000000081e00722a */ /* 0x000fe40003f04200 */
[----:B------:R-:W-:Y:S01]  /*3c80*/  DADD R24, -RZ, |R30| ;  /* 0x00000000ff187229 */ /* 0x000fe2000000051e */
[----:B------:R-:W-:-:S05]  /*3c90*/  IMAD.WIDE R30, R0, 0x8, R36 ;  /* 0x00000008001e7825 */ /* 0x000fca00078e0224 */
[----:B------:R0:W2:Y:S04]  /*3ca0*/  LDG.E.64.CONSTANT R32, desc[UR16][R30.64] ;  /* 0x000000101e207981 */ /* 0x0000a8000c1e9b00 */
[----:B---3--:R1:W-:Y:S04]  /*3cb0*/  STG.E.64 desc[UR16][R12.64], R22 ;  /* 0x000000160c007986 */ /* 0x0083e8000c101b10 */
[----:B------:R-:W3:Y:S01]  /*3cc0*/  LDG.E.64 R10, desc[UR16][R6.64+0x8] ;  /* 0x00000810060a7981 */ /* 0x000ee2000c1e1b00 */
[----:B0-----:R-:W-:Y:S01]  /*3cd0*/  IMAD.WIDE R30, R0, 0x8, R30 ;  /* 0x00000008001e7825 */ /* 0x001fe200078e021e */
[----:B------:R-:W-:-:S02]  /*3ce0*/  FSEL R8, R24, R8, P0 ;  /* 0x0000000818087208 */ /* 0x000fc40000000000 */
[----:B------:R-:W-:Y:S02]  /*3cf0*/  FSEL R9, R25, R9, P0 ;  /* 0x0000000919097208 */ /* 0x000fe40000000000 */
[----:B------:R0:W3:Y:S01]  /*3d00*/  LDG.E.64.CONSTANT R24, desc[UR16][R30.64] ;  /* 0x000000101e187981 */ /* 0x0000e2000c1e9b00 */
[----:B-1----:R-:W-:Y:S01]  /*3d10*/  IMAD.WIDE R12, R0, 0x8, R12 ;  /* 0x00000008000c7825 */ /* 0x002fe200078e020c */
[----:B----4-:R-:W-:-:S03]  /*3d20*/  DADD R34, -R18, R34 ;  /* 0x0000000012227229 */ /* 0x010fc60000000122 */
[----:B------:R-:W-:-:S05]  /*3d30*/  IMAD.WIDE R36, R0, 0x8, R30 ;  /* 0x0000000800247825 */ /* 0x000fca00078e021e */
[----:B------:R-:W-:Y:S02]  /*3d40*/  DSETP.GT.AND P0, PT, |R34|, R8, PT ;  /* 0x000000082200722a */ /* 0x000fe40003f04200 */
[----:B------:R-:W-:Y:S02]  /*3d50*/  DADD R34, -RZ, |R34| ;  /* 0x00000000ff227229 */ /* 0x000fe40000000522 */
[----:B--2---:R-:W-:Y:S01]  /*3d60*/  DADD R32, -R32, R28 ;  /* 0x0000000020207229 */ /* 0x004fe2000000011c */
[----:B------:R1:W2:Y:S04]  /*3d70*/  LDG.E.64.CONSTANT R28, desc[UR16][R36.64] ;  /* 0x00000010241c7981 */ /* 0x0002a8000c1e9b00 */
[----:B---3--:R3:W-:Y:S04]  /*3d80*/  STG.E.64 desc[UR16][R12.64], R10 ;  /* 0x0000000a0c007986 */ /* 0x0087e8000c101b10 */
[----:B------:R-:W4:Y:S01]  /*3d90*/  LDG.E.64 R18, desc[UR16][R6.64+0x10] ;  /* 0x0000101006127981 */ /* 0x000f22000c1e1b00 */
[----:B------:R-:W-:-:S02]  /*3da0*/  FSEL R8, R34, R8, P0 ;  /* 0x0000000822087208 */ /* 0x000fc40000000000 */
[----:B------:R-:W-:Y:S01]  /*3db0*/  FSEL R9, R35, R9, P0 ;  /* 0x0000000923097208 */ /* 0x000fe20000000000 */
[----:B------:R-:W-:Y:S01]  /*3dc0*/  IMAD.WIDE R34, R0, 0x8, R36 ;  /* 0x0000000800227825 */ /* 0x000fe200078e0224 */
[----:B0-----:R-:W-:-:S04]  /*3dd0*/  DADD R30, -RZ, |R32| ;  /* 0x00000000ff1e7229 */ /* 0x001fc80000000520 */
[----:B------:R-:W-:Y:S01]  /*3de0*/  DSETP.GT.AND P0, PT, |R32|, R8, PT ;  /* 0x000000082000722a */ /* 0x000fe20003f04200 */
[----:B------:R-:W2:Y:S01]  /*3df0*/  LDG.E.64.CONSTANT R32, desc[UR16][R34.64] ;  /* 0x0000001022207981 */ /* 0x000ea2000c1e9b00 */
[----:B------:R-:W-:Y:S01]  /*3e00*/  DADD R24, -R24, R20 ;  /* 0x0000000018187229 */ /* 0x000fe20000000114 */
[----:B------:R-:W-:-:S03]  /*3e10*/  IMAD.WIDE R20, R0, 0x8, R34 ;  /* 0x0000000800147825 */ /* 0x000fc600078e0222 */
[----:B------:R-:W-:Y:S02]  /*3e20*/  FSEL R8, R30, R8, P0 ;  /* 0x000000081e087208 */ /* 0x000fe40000000000 */
[----:B------:R-:W-:Y:S02]  /*3e30*/  FSEL R9, R31, R9, P0 ;  /* 0x000000091f097208 */ /* 0x000fe40000000000 */
[----:B------:R0:W2:Y:S01]  /*3e40*/  LDG.E.64.CONSTANT R30, desc[UR16][R20.64] ;  /* 0x00000010141e7981 */ /* 0x0000a2000c1e9b00 */
[----:B-1----:R-:W-:-:S04]  /*3e50*/  IMAD.WIDE R36, R0, 0x8, R12 ;  /* 0x0000000800247825 */ /* 0x002fc800078e020c */
[----:B0-----:R-:W-:-:S05]  /*3e60*/  IMAD.WIDE R20, R0, 0x8, R20 ;  /* 0x0000000800147825 */ /* 0x001fca00078e0214 */
[----:B---3--:R-:W3:Y:S01]  /*3e70*/  LDG.E.64.CONSTANT R12, desc[UR16][R20.64] ;  /* 0x00000010140c7981 */ /* 0x008ee2000c1e9b00 */
[----:B------:R-:W-:Y:S02]  /*3e80*/  DSETP.GT.AND P0, PT, |R24|, R8, PT ;  /* 0x000000081800722a */ /* 0x000fe40003f04200 */
[----:B------:R-:W-:Y:S01]  /*3e90*/  DADD R24, -RZ, |R24| ;  /* 0x00000000ff187229 */ /* 0x000fe20000000518 */
[----:B----4-:R0:W-:Y:S04]  /*3ea0*/  STG.E.64 desc[UR16][R36.64], R18 ;  /* 0x0000001224007986 */ /* 0x0101e8000c101b10 */
[----:B------:R1:W4:Y:S01]  /*3eb0*/  LDG.E.64 R34, desc[UR16][R6.64+0x18] ;  /* 0x0000181006227981 */ /* 0x000322000c1e1b00 */
[----:B--2---:R-:W-:-:S04]  /*3ec0*/  DADD R28, -R28, R22 ;  /* 0x000000001c1c7229 */ /* 0x004fc80000000116 */
[----:B------:R-:W-:Y:S02]  /*3ed0*/  FSEL R8, R24, R8, P0 ;  /* 0x0000000818087208 */ /* 0x000fe40000000000 */
[----:B------:R-:W-:-:S06]  /*3ee0*/  FSEL R9, R25, R9, P0 ;  /* 0x0000000919097208 */ /* 0x000fcc0000000000 */
[----:B------:R-:W-:Y:S02]  /*3ef0*/  DSETP.GT.AND P0, PT, |R28|, R8, PT ;  /* 0x000000081c00722a */ /* 0x000fe40003f04200 */
[----:B------:R-:W-:Y:S02]  /*3f00*/  DADD R28, -RZ, |R28| ;  /* 0x00000000ff1c7229 */ /* 0x000fe4000000051c */
[----:B------:R-:W-:Y:S02]  /*3f10*/  DADD R32, -R32, R10 ;  /* 0x0000000020207229 */ /* 0x000fe4000000010a */
[----:B------:R-:W-:-:S06]  /*3f20*/  DADD R30, -R30, R18 ;  /* 0x000000001e1e7229 */ /* 0x000fcc0000000112 */
[----:B------:R-:W-:Y:S02]  /*3f30*/  FSEL R8, R28, R8, P0 ;  /* 0x000000081c087208 */ /* 0x000fe40000000000 */
[----:B------:R-:W-:Y:S01]  /*3f40*/  FSEL R9, R29, R9, P0 ;  /* 0x000000091d097208 */ /* 0x000fe20000000000 */
[----:B------:R-:W-:-:S05]  /*3f50*/  DADD R10, -RZ, |R32| ;  /* 0x00000000ff0a7229 */ /* 0x000fca0000000520 */
[----:B------:R-:W-:Y:S01]  /*3f60*/  DSETP.GT.AND P0, PT, |R32|, R8, PT ;  /* 0x000000082000722a */ /* 0x000fe20003f04200 */
[----:B0-----:R-:W-:-:S05]  /*3f70*/  IMAD.WIDE R36, R0, 0x8, R36 ;  /* 0x0000000800247825 */ /* 0x001fca00078e0224 */
[----:B------:R-:W-:Y:S02]  /*3f80*/  FSEL R8, R10, R8, P0 ;  /* 0x000000080a087208 */ /* 0x000fe40000000000 */
[----:B------:R-:W-:Y:S01]  /*3f90*/  FSEL R9, R11, R9, P0 ;  /* 0x000000090b097208 */ /* 0x000fe20000000000 */
[----:B------:R-:W-:Y:S01]  /*3fa0*/  DADD R10, -RZ, |R30| ;  /* 0x00000000ff0a7229 */ /* 0x000fe2000000051e */
[----:B------:R-:W-:-:S04]  /*3fb0*/  UIADD3 UR10, UPT, UPT, UR10, 0x8, URZ ;  /* 0x000000080a0a7890 */ /* 0x000fc8000fffe0ff */
[----:B------:R-:W-:Y:S01]  /*3fc0*/  DSETP.GT.AND P0, PT, |R30|, R8, PT ;  /* 0x000000081e00722a */ /* 0x000fe20003f04200 */
[----:B------:R-:W-:-:S05]  /*3fd0*/  UISETP.NE.AND UP1, UPT, UR10, URZ, UPT ;  /* 0x000000ff0a00728c */ /* 0x000fca000bf25270 */
[----:B------:R-:W-:Y:S02]  /*3fe0*/  FSEL R8, R10, R8, P0 ;  /* 0x000000080a087208 */ /* 0x000fe40000000000 */
[----:B------:R-:W-:Y:S02]  /*3ff0*/  FSEL R9, R11, R9, P0 ;  /* 0x000000090b097208 */ /* 0x000fe40000000000 */
[----:B-1----:R-:W-:Y:S02]  /*4000*/  IADD3 R6, P1, PT, R6, 0x40, RZ ;  /* 0x0000004006067810 */ /* 0x002fe40007f3e0ff */
[----:B------:R-:W-:-:S03]  /*4010*/  LEA R27, R0, R27, 0x3 ;  /* 0x0000001b001b7211 */ /* 0x000fc600078e18ff */
[----:B------:R-:W-:Y:S01]  /*4020*/  IMAD.X R7, RZ, RZ, R7, P1 ;  /* 0x000000ffff077224 */ /* 0x000fe200008e0607 */
[----:B----4-:R0:W-:Y:S01]  /*4030*/  STG.E.64 desc[UR16][R36.64], R34 ;  /* 0x0000002224007986 */ /* 0x0101e2000c101b10 */
[----:B---3--:R-:W-:-:S08]  /*4040*/  DADD R12, -R12, R34 ;  /* 0x000000000c0c7229 */ /* 0x008fd00000000122 */
[----:B------:R-:W-:Y:S02]  /*4050*/  DADD R10, -RZ, |R12| ;  /* 0x00000000ff0a7229 */ /* 0x000fe4000000050c */
[----:B------:R-:W-:-:S08]  /*4060*/  DSETP.GT.AND P0, PT, |R12|, R8, PT ;  /* 0x000000080c00722a */ /* 0x000fd00003f04200 */
[----:B------:R-:W-:Y:S02]  /*4070*/  FSEL R8, R10, R8, P0 ;  /* 0x000000080a087208 */ /* 0x000fe40000000000 */
[----:B------:R-:W-:Y:S01]  /*4080*/  FSEL R9, R11, R9, P0 ;  /* 0x000000090b097208 */ /* 0x000fe20000000000 */
[----:B0-----:R-:W-:Y:S06]  /*4090*/  BRA.U UP1, `(.L_x_54) ;  /* 0xfffffff901a87547 */ /* 0x001fec000b83ffff */
.L_x_53:
[----:B------:R-:W-:Y:S05]  /*40a0*/  BRA.U !UP0, `(.L_x_52) ;  /* 0x0000000508a87547 */ /* 0x000fea000b800000 */
[----:B------:R-:W-:Y:S02]  /*40b0*/  UISETP.GE.U32.AND UP0, UPT, UR12, 0x4, UPT ;  /* 0x000000040c00788c */ /* 0x000fe4000bf06070 */
[----:B------:R-:W-:-:S04]  /*40c0*/  ULOP3.LUT UR5, UR20, 0x3, URZ, 0xc0, !UPT ;  /* 0x0000000314057892 */ /* 0x000fc8000f8ec0ff */
[----:B------:R-:W-:-:S03]  /*40d0*/  UISETP.NE.AND UP1, UPT, UR5, URZ, UPT ;  /* 0x000000ff0500728c */ /* 0x000fc6000bf25270 */
[----:B------:R-:W-:Y:S08]  /*40e0*/  BRA.U !UP0, `(.L_x_55) ;  /* 0x0000000108c47547 */ /* 0x000ff0000b800000 */
[----:B------:R-:W-:Y:S01]  /*40f0*/  UIMAD.WIDE.U32 UR10, UR4, 0x8, UR6 ;  /* 0x00000008040a78a5 */ /* 0x000fe2000f8e0006 */
[----:B------:R-:W2:Y:S05]  /*4100*/  LDC R0, c[0x0][0x3c4] ;  /* 0x0000f100ff007b82 */ /* 0x000eaa0000000800 */
[----:B------:R-:W-:Y:S02]  /*4110*/  IMAD.U32 R10, RZ, RZ, UR10 ;  /* 0x0000000aff0a7e24 */ /* 0x000fe4000f8e00ff */
[----:B------:R-:W-:Y:S01]  /*4120*/  IMAD.U32 R11, RZ, RZ, UR11 ;  /* 0x0000000bff0b7e24 */ /* 0x000fe2000f8e00ff */
[----:B------:R-:W0:Y:S04]  /*4130*/  LDC.64 R12, c[0x0][0x388] ;  /* 0x0000e200ff0c7b82 */ /* 0x000e280000000a00 */
[----:B------:R-:W2:Y:S04]  /*4140*/  LDG.E.64 R6, desc[UR16][R10.64] ;  /* 0x000000100a067981 */ /* 0x000ea8000c1e1b00 */
[----:B------:R-:W1:Y:S01]  /*4150*/  LDC.64 R26, c[0x0][0x380] ;  /* 0x0000e000ff1a7b82 */ /* 0x000e620000000a00 */
[----:B--234-:R-:W-:-:S05]  /*4160*/  IMAD R2, R0, UR4, R0 ;  /* 0x0000000400027c24 */ /* 0x01cfca000f8e0200 */
[----:B------:R-:W-:-:S05]  /*4170*/  IADD3 R19, PT, PT, R2, UR18, RZ ;  /* 0x0000001202137c10 */ /* 0x000fca000fffe0ff */
[----:B0-----:R-:W-:-:S05]  /*4180*/  IMAD.WIDE R12, R19, 0x8, R12 ;  /* 0x00000008130c7825 */ /* 0x001fca00078e020c */
[----:B------:R0:W-:Y:S04]  /*4190*/  STG.E.64 desc[UR16][R12.64], R6 ;  /* 0x000000060c007986 */ /* 0x0001e8000c101b10 */
[----:B------:R-:W2:Y:S01]  /*41a0*/  LDG.E.64 R2, desc[UR16][R10.64+0x8] ;  /* 0x000008100a027981 */ /* 0x000ea2000c1e1b00 */
[----:B------:R-:W-:-:S04]  /*41b0*/  IMAD.WIDE R24, R0, 0x8, R12 ;  /* 0x0000000800187825 */ /* 0x000fc800078e020c */
[----:B-1----:R-:W-:-:S05]  /*41c0*/  IMAD.WIDE R26, R19, 0x8, R26 ;  /* 0x00000008131a7825 */ /* 0x002fca00078e021a */
[----:B------:R-:W3:Y:S01]  /*41d0*/  LDG.E.64.CONSTANT R20, desc[UR16][R26.64] ;  /* 0x000000101a147981 */ /* 0x000ee2000c1e9b00 */
[----:B------:R-:W-:-:S05]  /*41e0*/  IMAD.WIDE R28, R0, 0x8, R26 ;  /* 0x00000008001c7825 */ /* 0x000fca00078e021a */
[----:B------:R-:W4:Y:S04]  /*41f0*/  LDG.E.64.CONSTANT R18, desc[UR16][R28.64] ;  /* 0x000000101c127981 */ /* 0x000f28000c1e9b00 */
[----:B--2---:R1:W-:Y:S04]  /*4200*/  STG.E.64 desc[UR16][R24.64], R2 ;  /* 0x0000000218007986 */ /* 0x0043e8000c101b10 */
[----:B------:R-:W2:Y:S01]  /*4210*/  LDG.E.64 R4, desc[UR16][R10.64+0x10] ;  /* 0x000010100a047981 */ /* 0x000ea2000c1e1b00 */
[----:B------:R-:W-:-:S05]  /*4220*/  IMAD.WIDE R30, R0, 0x8, R28 ;  /* 0x00000008001e7825 */ /* 0x000fca00078e021c */
[----:B0-----:R-:W2:Y:S01]  /*4230*/  LDG.E.64.CONSTANT R12, desc[UR16][R30.64] ;  /* 0x000000101e0c7981 */ /* 0x001ea2000c1e9b00 */
[----:B------:R-:W-:-:S04]  /*4240*/  IMAD.WIDE R22, R0, 0x8, R24 ;  /* 0x0000000800167825 */ /* 0x000fc800078e0218 */
[----:B------:R-:W-:-:S05]  /*4250*/  IMAD.WIDE R32, R0, 0x8, R30 ;  /* 0x0000000800207825 */ /* 0x000fca00078e021e */
[----:B-1----:R-:W2:Y:S01]  /*4260*/  LDG.E.64.CONSTANT R24, desc[UR16][R32.64] ;  /* 0x0000001020187981 */ /* 0x002ea2000c1e9b00 */
[----:B---3--:R-:W-:Y:S02]  /*4270*/  DADD R20, -R20, R6 ;  /* 0x0000000014147229 */ /* 0x008fe40000000106 */
[----:B----4-:R-:W-:-:S06]  /*4280*/  DADD R18, -R18, R2 ;  /* 0x0000000012127229 */ /* 0x010fcc0000000102 */
[----:B------:R-:W-:Y:S01]  /*4290*/  DADD R6, -RZ, |R20| ;  /* 0x00000000ff067229 */ /* 0x000fe20000000514 */
[----:B--2---:R0:W-:Y:S04]  /*42a0*/  STG.E.64 desc[UR16][R22.64], R4 ;  /* 0x0000000416007986 */ /* 0x0041e8000c101b10 */
[----:B------:R-:W2:Y:S01]  /*42b0*/  LDG.E.64 R10, desc[UR16][R10.64+0x18] ;  /* 0x000018100a0a7981 */ /* 0x000ea2000c1e1b00 */
[----:B------:R-:W-:-:S06]  /*42c0*/  DSETP.GT.AND P0, PT, |R20|, R8, PT ;  /* 0x000000081400722a */ /* 0x000fcc0003f04200 */
[----:B------:R-:W-:Y:S02]  /*42d0*/  FSEL R2, R6, R8, P0 ;  /* 0x0000000806027208 */ /* 0x000fe40000000000 */
[----:B------:R-:W-:Y:S01]  /*42e0*/  FSEL R3, R7, R9, P0 ;  /* 0x0000000907037208 */ /* 0x000fe20000000000 */
[----:B------:R-:W-:Y:S02]  /*42f0*/  DADD R6, -RZ, |R18| ;  /* 0x00000000ff067229 */ /* 0x000fe40000000512 */
[----:B------:R-:W-:-:S03]  /*4300*/  DADD R12, -R12, R4 ;  /* 0x000000000c0c7229 */ /* 0x000fc60000000104 */
[----:B------:R-:W-:Y:S01]  /*4310*/  DSETP.GT.AND P0, PT, |R18|, R2, PT ;  /* 0x000000021200722a */ /* 0x000fe20003f04200 */
[----:B0-----:R-:W-:-:S05]  /*4320*/  IMAD.WIDE R22, R0, 0x8, R22 ;  /* 0x0000000800167825 */ /* 0x001fca00078e0216 */
[----:B------:R-:W-:Y:S02]  /*4330*/  FSEL R2, R6, R2, P0 ;  /* 0x0000000206027208 */ /* 0x000fe40000000000 */
[----:B------:R-:W-:Y:S01]  /*4340*/  FSEL R3, R7, R3, P0 ;  /* 0x0000000307037208 */ /* 0x000fe20000000000 */
[----:B------:R-:W-:-:S05]  /*4350*/  DADD R4, -RZ, |R12| ;  /* 0x00000000ff047229 */ /* 0x000fca000000050c */
[----:B------:R-:W-:-:S06]  /*4360*/  DSETP.GT.AND P0, PT, |R12|, R2, PT ;  /* 0x000000020c00722a */ /* 0x000fcc0003f04200 */
[----:B------:R-:W-:Y:S02]  /*4370*/  FSEL R2, R4, R2, P0 ;  /* 0x0000000204027208 */ /* 0x000fe40000000000 */
[----:B------:R-:W-:Y:S01]  /*4380*/  FSEL R3, R5, R3, P0 ;  /* 0x0000000305037208 */ /* 0x000fe20000000000 */
[----:B------:R-:W-:Y:S01]  /*4390*/  UIADD3 UR4, UPT, UPT, UR4, 0x4, URZ ;  /* 0x0000000404047890 */ /* 0x000fe2000fffe0ff */
[----:B--2---:R0:W-:Y:S01]  /*43a0*/  STG.E.64 desc[UR16][R22.64], R10 ;  /* 0x0000000a16007986 */ /* 0x0041e2000c101b10 */
[----:B------:R-:W-:-:S08]  /*43b0*/  DADD R24, -R24, R10 ;  /* 0x0000000018187229 */ /* 0x000fd0000000010a */
[----:B------:R-:W-:Y:S02]  /*43c0*/  DADD R4, -RZ, |R24| ;  /* 0x00000000ff047229 */ /* 0x000fe40000000518 */
[----:B------:R-:W-:-:S08]  /*43d0*/  DSETP.GT.AND P0, PT, |R24|, R2, PT ;  /* 0x000000021800722a */ /* 0x000fd00003f04200 */
[----:B------:R-:W-:Y:S02]  /*43e0*/  FSEL R8, R4, R2, P0 ;  /* 0x0000000204087208 */ /* 0x000fe40000000000 */
[----:B0-----:R-:W-:-:S07]  /*43f0*/  FSEL R9, R5, R3, P0 ;  /* 0x0000000305097208 */ /* 0x001fce0000000000 */
.L_x_55:
[----:B------:R-:W-:Y:S05]  /*4400*/  BRA.U !UP1, `(.L_x_52) ;  /* 0x0000000109d07547 */ /* 0x000fea000b800000 */
[----:B------:R-:W-:Y:S02]  /*4410*/  UISETP.NE.AND UP0, UPT, UR5, 0x1, UPT ;  /* 0x000000010500788c */ /* 0x000fe4000bf05270 */
[----:B------:R-:W-:-:S04]  /*4420*/  ULOP3.LUT UR8, UR9, 0x1, URZ, 0xc0, !UPT ;  /* 0x0000000109087892 */ /* 0x000fc8000f8ec0ff */
[----:B------:R-:W-:-:S03]  /*4430*/  UISETP.NE.U32.AND UP1, UPT, UR8, 0x1, UPT ;  /* 0x000000010800788c */ /* 0x000fc6000bf25070 */
[----:B------:R-:W-:Y:S08]  /*4440*/  BRA.U !UP0, `(.L_x_56) ;  /* 0x0000000108747547 */ /* 0x000ff0000b800000 */
[----:B------:R-:W-:Y:S01]  /*4450*/  UIMAD.WIDE.U32 UR10, UR4, 0x8, UR6 ;  /* 0x00000008040a78a5 */ /* 0x000fe2000f8e0006 */
[----:B------:R-:W0:Y:S05]  /*4460*/  LDC R23, c[0x0][0x3c4] ;  /* 0x0000f100ff177b82 */ /* 0x000e2a0000000800 */
[----:B------:R-:W-:Y:S02]  /*4470*/  IMAD.U32 R24, RZ, RZ, UR10 ;  /* 0x0000000aff187e24 */ /* 0x000fe4000f8e00ff */
[----:B------:R-:W-:Y:S01]  /*4480*/  IMAD.U32 R25, RZ, RZ, UR11 ;  /* 0x0000000bff197e24 */ /* 0x000fe2000f8e00ff */
[----:B--234-:R-:W1:Y:S04]  /*4490*/  LDC.64 R4, c[0x0][0x380] ;  /* 0x0000e000ff047b82 */ /* 0x01ce680000000a00 */
[----:B------:R-:W2:Y:S04]  /*44a0*/  LDG.E.64 R2, desc[UR16][R24.64] ;  /* 0x0000001018027981 */ /* 0x000ea8000c1e1b00 */
[----:B------:R-:W3:Y:S01]  /*44b0*/  LDC.64 R6, c[0x0][0x388] ;  /* 0x0000e200ff067b82 */ /* 0x000ee20000000a00 */
[----:B0-----:R-:W-:-:S05]  /*44c0*/  IMAD R0, R23, UR4, R23 ;  /* 0x0000000417007c24 */ /* 0x001fca000f8e0217 */
[----:B------:R-:W-:-:S05]  /*44d0*/  IADD3 R19, PT, PT, R0, UR18, RZ ;  /* 0x0000001200137c10 */ /* 0x000fca000fffe0ff */
[----:B-1----:R-:W-:-:S05]  /*44e0*/  IMAD.WIDE R12, R19, 0x8, R4 ;  /* 0x00000008130c7825 */ /* 0x002fca00078e0204 */
[----:B------:R-:W4:Y:S01]  /*44f0*/  LDG.E.64.CONSTANT R4, desc[UR16][R12.64] ;  /* 0x000000100c047981 */ /* 0x000f22000c1e9b00 */
[----:B---3--:R-:W-:-:S04]  /*4500*/  IMAD.WIDE R18, R19, 0x8, R6 ;  /* 0x0000000813127825 */ /* 0x008fc800078e0206 */
[----:B------:R-:W-:-:S06]  /*4510*/  IMAD.WIDE R20, R23, 0x8, R12 ;  /* 0x0000000817147825 */ /* 0x000fcc00078e020c */
[----:B------:R-:W3:Y:S04]  /*4520*/  LDG.E.64.CONSTANT R20, desc[UR16][R20.64] ;  /* 0x0000001014147981 */ /* 0x000ee8000c1e9b00 */
[----:B--2---:R0:W-:Y:S04]  /*4530*/  STG.E.64 desc[UR16][R18.64], R2 ;  /* 0x0000000212007986 */ /* 0x0041e8000c101b10 */
[----:B------:R-:W2:Y:S01]  /*4540*/  LDG.E.64 R6, desc[UR16][R24.64+0x8] ;  /* 0x0000081018067981 */ /* 0x000ea2000c1e1b00 */
[----:B------:R-:W-:Y:S01]  /*4550*/  IMAD.WIDE R22, R23, 0x8, R18 ;  /* 0x0000000817167825 */ /* 0x000fe200078e0212 */
[----:B----4-:R-:W-:-:S08]  /*4560*/  DADD R4, -R4, R2 ;  /* 0x0000000004047229 */ /* 0x010fd00000000102 */
[----:B------:R-:W-:Y:S02]  /*4570*/  DADD R10, -RZ, |R4| ;  /* 0x00000000ff0a7229 */ /* 0x000fe40000000504 */
[----:B------:R-:W-:-:S08]  /*4580*/  DSETP.GT.AND P0, PT, |R4|, R8, PT ;  /* 0x000000080400722a */ /* 0x000fd00003f04200 */
[----:B------:R-:W-:Y:S02]  /*4590*/  FSEL R8, R10, R8, P0 ;  /* 0x000000080a087208 */ /* 0x000fe40000000000 */
[----:B------:R-:W-:Y:S01]  /*45a0*/  FSEL R9, R11, R9, P0 ;  /* 0x000000090b097208 */ /* 0x000fe20000000000 */
[----:B------:R-:W-:Y:S01]  /*45b0*/  UIADD3 UR4, UPT, UPT, UR4, 0x2, URZ ;  /* 0x0000000204047890 */ /* 0x000fe2000fffe0ff */
[----:B--2---:R1:W-:Y:S01]  /*45c0*/  STG.E.64 desc[UR16][R22.64], R6 ;  /* 0x0000000616007986 */ /* 0x0043e2000c101b10 */
[----:B---3--:R-:W-:-:S08]  /*45d0*/  DADD R4, -R20, R6 ;  /* 0x0000000014047229 */ /* 0x008fd00000000106 */
[----:B0-----:R-:W-:Y:S02]  /*45e0*/  DADD R2, -RZ, |R4| ;  /* 0x00000000ff027229 */ /* 0x001fe40000000504 */
[----:B------:R-:W-:-:S08]  /*45f0*/  DSETP.GT.AND P0, PT, |R4|, R8, PT ;  /* 0x000000080400722a */ /* 0x000fd00003f04200 */
[----:B------:R-:W-:Y:S02]  /*4600*/  FSEL R8, R2, R8, P0 ;  /* 0x0000000802087208 */ /* 0x000fe40000000000 */
[----:B-1----:R-:W-:-:S07]  /*4610*/  FSEL R9, R3, R9, P0 ;  /* 0x0000000903097208 */ /* 0x002fce0000000000 */
.L_x_56:
[----:B------:R-:W-:Y:S05]  /*4620*/  BRA.U UP1, `(.L_x_52) ;  /* 0x0000000101487547 */ /* 0x000fea000b800000 */
[----:B------:R-:W0:Y:S08]  /*4630*/  LDC R0, c[0x0][0x3c4] ;  /* 0x0000f100ff007b82 */ /* 0x000e300000000800 */
[----:B--234-:R-:W1:Y:S08]  /*4640*/  LDC.64 R2, c[0x0][0x380] ;  /* 0x0000e000ff027b82 */ /* 0x01ce700000000a00 */
[----:B------:R-:W2:Y:S01]  /*4650*/  LDC.64 R6, c[0x0][0x388] ;  /* 0x0000e200ff067b82 */ /* 0x000ea20000000a00 */
[----:B0-----:R-:W-:Y:S01]  /*4660*/  IMAD R0, R0, UR4, R0 ;  /* 0x0000000400007c24 */ /* 0x001fe2000f8e0200 */
[----:B------:R-:W-:-:S03]  /*4670*/  UIMAD.WIDE.U32 UR4, UR4, 0x8, UR6 ;  /* 0x00000008040478a5 */ /* 0x000fc6000f8e0006 */
[----:B------:R-:W-:-:S03]  /*4680*/  VIADD R11, R0, UR18 ;  /* 0x00000012000b7c36 */ /* 0x000fc60008000000 */
[----:B------:R-:W-:Y:S01]  /*4690*/  IMAD.U32 R4, RZ, RZ, UR4 ;  /* 0x00000004ff047e24 */ /* 0x000fe2000f8e00ff */
[----:B------:R-:W-:Y:S01]  /*46a0*/  MOV R5, UR5 ;  /* 0x0000000500057c02 */ /* 0x000fe20008000f00 */
[----:B-1----:R-:W-:-:S05]  /*46b0*/  IMAD.WIDE R2, R11, 0x8, R2 ;  /* 0x000000080b027825 */ /* 0x002fca00078e0202 */
[----:B------:R-:W3:Y:S04]  /*46c0*/  LDG.E.64 R4, desc[UR16][R4.64] ;  /* 0x0000001004047981 */ /* 0x000ee8000c1e1b00 */
[----:B------:R-:W4:Y:S01]  /*46d0*/  LDG.E.64.CONSTANT R2, desc[UR16][R2.64] ;  /* 0x0000001002027981 */ /* 0x000f22000c1e9b00 */
[----:B--2---:R-:W-:-:S05]  /*46e0*/  IMAD.WIDE R6, R11, 0x8, R6 ;  /* 0x000000080b067825 */ /* 0x004fca00078e0206 */
[----:B---3--:R0:W-:Y:S01]  /*46f0*/  STG.E.64 desc[UR16][R6.64], R4 ;  /* 0x0000000406007986 */ /* 0x0081e2000c101b10 */
[----:B----4-:R-:W-:-:S08]  /*4700*/  DADD R10, -R2, R4 ;  /* 0x00000000020a7229 */ /* 0x010fd00000000104 */
[----:B------:R-:W-:Y:S02]  /*4710*/  DADD R12, -RZ, |R10| ;  /* 0x00000000ff0c7229 */ /* 0x000fe4000000050a */
[----:B------:R-:W-:-:S08]  /*4720*/  DSETP.GT.AND P0, PT, |R10|, R8, PT ;  /* 0x000000080a00722a */ /* 0x000fd00003f04200 */
[----:B------:R-:W-:Y:S02]  /*4730*/  FSEL R8, R12, R8, P0 ;  /* 0x000000080c087208 */ /* 0x000fe40000000000 */
[----:B0-----:R-:W-:-:S07]  /*4740*/  FSEL R9, R13, R9, P0 ;  /* 0x000000090d097208 */ /* 0x001fce0000000000 */
.L_x_52:
[----:B------:R-:W0:Y:S01]  /*4750*/  LDCU.128 UR12, c[0x0][0x380] ;  /* 0x00007000ff0c77ac */ /* 0x000e220008000c00 */
[----:B------:R-:W1:Y:S01]  /*4760*/  LDCU UR10, c[0x0][0x3c4] ;  /* 0x00007880ff0a77ac */ /* 0x000e620008000800 */
[----:B------:R-:W-:Y:S02]  /*4770*/  UIADD3 UR8, UPT, UPT, UR9, -0x1, URZ ;  /* 0xffffffff09087890 */ /* 0x000fe4000fffe0ff */
[----:B0-----:R-:W-:Y:S02]  /*4780*/  UIMAD.WIDE.U32 UR4, UR18, 0x8, UR12 ;  /* 0x00000008120478a5 */ /* 0x001fe4000f8e000c */
[----:B-1----:R-:W-:-:S04]  /*4790*/  UIMAD UR8, UR8, UR10, URZ ;  /* 0x0000000a080872a4 */ /* 0x002fc8000f8e02ff */
[----:B------:R-:W-:Y:S01]  /*47a0*/  IMAD.U32 R10, RZ, RZ, UR4 ;  /* 0x00000004ff0a7e24 */ /* 0x000fe2000f8e00ff */
[----:B------:R-:W0:Y:S01]  /*47b0*/  LDCU.64 UR10, c[0x0][0x3c8] ;  /* 0x00007900ff0a77ac */ /* 0x000e220008000a00 */
[----:B------:R-:W-:Y:S01]  /*47c0*/  IMAD.U32 R11, RZ, RZ, UR5 ;  /* 0x00000005ff0b7e24 */ /* 0x000fe2000f8e00ff */
[----:B------:R-:W-:-:S04]  /*47d0*/  UIMAD.WIDE UR4, UR8, 0x8, UR4 ;  /* 0x00000008080478a5 */ /* 0x000fc8000f8e0204 */
[----:B--234-:R-:W2:Y:S02]  /*47e0*/  LDG.E.64.CONSTANT R2, desc[UR16][R10.64] ;  /* 0x000000100a027981 */ /* 0x01cea4000c1e9b00 */
[----:B------:R-:W-:Y:S01]  /*47f0*/  MOV R12, UR4 ;  /* 0x00000004000c7c02 */ /* 0x000fe20008000f00 */
[----:B------:R-:W-:-:S05]  /*4800*/  IMAD.U32 R13, RZ, RZ, UR5 ;  /* 0x00000005ff0d7e24 */ /* 0x000fca000f8e00ff */
[----:B------:R-:W3:Y:S01]  /*4810*/  LDG.E.64.CONSTANT R4, desc[UR16][R12.64] ;  /* 0x000000100c047981 */ /* 0x000ee2000c1e9b00 */
[----:B------:R-:W-:Y:S02]  /*4820*/  UIMAD.WIDE.U32 UR4, UR18, 0x8, UR14 ;  /* 0x00000008120478a5 */ /* 0x000fe4000f8e000e */
[----:B0-----:R-:W-:Y:S02]  /*4830*/  UIMAD.WIDE.U32 UR10, UR18, 0x8, UR10 ;  /* 0x00000008120a78a5 */ /* 0x001fe4000f8e000a */
[----:B------:R-:W-:Y:S01]  /*4840*/  UIMAD.WIDE UR8, UR8, 0x8, UR4 ;  /* 0x00000008080878a5 */ /* 0x000fe2000f8e0204 */
[----:B--2--5:R-:W-:-:S08]  /*4850*/  DADD R2, R16, -R2 ;  /* 0x0000000010027229 */ /* 0x024fd00000000802 */
[----:B------:R-:W-:Y:S02]  /*4860*/  DADD R6, -RZ, |R2| ;  /* 0x00000000ff067229 */ /* 0x000fe40000000502 */
[----:B------:R-:W-:Y:S02]  /*4870*/  DSETP.GT.AND P0, PT, |R2|, R8, PT ;  /* 0x000000080200722a */ /* 0x000fe40003f04200 */
[----:B---3--:R-:W-:-:S06]  /*4880*/  DADD R4, R14, -R4 ;  /* 0x000000000e047229 */ /* 0x008fcc0000000804 */
[----:B------:R-:W-:Y:S02]  /*4890*/  FSEL R2, R6, R8, P0 ;  /* 0x0000000806027208 */ /* 0x000fe40000000000 */
[----:B------:R-:W-:Y:S01]  /*48a0*/  FSEL R3, R7, R9, P0 ;  /* 0x0000000907037208 */ /* 0x000fe20000000000 */
[----:B------:R-:W-:Y:S01]  /*48b0*/  DADD R6, -RZ, |R4| ;  /* 0x00000000ff067229 */ /* 0x000fe20000000504 */
[----:B------:R-:W-:Y:S01]  /*48c0*/  MOV R8, UR8 ;  /* 0x0000000800087c02 */ /* 0x000fe20008000f00 */
[----:B------:R-:W-:-:S03]  /*48d0*/  IMAD.U32 R9, RZ, RZ, UR9 ;  /* 0x00000009ff097e24 */ /* 0x000fc6000f8e00ff */
[----:B------:R-:W-:Y:S01]  /*48e0*/  DSETP.GT.AND P0, PT, |R4|, R2, PT ;  /* 0x000000020400722a */ /* 0x000fe20003f04200 */
[----:B------:R-:W-:Y:S01]  /*48f0*/  MOV R4, UR4 ;  /* 0x0000000400047c02 */ /* 0x000fe20008000f00 */
[----:B------:R-:W-:-:S04]  /*4900*/  IMAD.U32 R5, RZ, RZ, UR5 ;  /* 0x00000005ff057e24 */ /* 0x000fc8000f8e00ff */
[----:B------:R-:W-:Y:S02]  /*4910*/  FSEL R2, R6, R2, P0 ;  /* 0x0000000206027208 */ /* 0x000fe40000000000 */
[----:B------:R-:W-:Y:S01]  /*4920*/  FSEL R3, R7, R3, P0 ;  /* 0x0000000307037208 */ /* 0x000fe20000000000 */
[----:B------:R-:W-:Y:S01]  /*4930*/  IMAD.U32 R7, RZ, RZ, UR11 ;  /* 0x0000000bff077e24 */ /* 0x000fe2000f8e00ff */
[----:B------:R-:W-:Y:S01]  /*4940*/  MOV R6, UR10 ;  /* 0x0000000a00067c02 */ /* 0x000fe20008000f00 */
[----:B------:R-:W-:Y:S04]  /*4950*/  STG.E.64 desc[UR16][R4.64], R16 ;  /* 0x0000001004007986 */ /* 0x000fe8000c101b10 */
[----:B------:R-:W-:Y:S04]  /*4960*/  STG.E.64 desc[UR16][R8.64], R14 ;  /* 0x0000000e08007986 */ /* 0x000fe8000c101b10 */
[----:B------:R-:W-:Y:S01]  /*4970*/  STG.E.64 desc[UR16][R6.64], R2 ;  /* 0x0000000206007986 */ /* 0x000fe2000c101b10 */
[----:B------:R-:W-:Y:S05]  /*4980*/  EXIT ;  /* 0x000000000000794d */ /* 0x000fea0003800000 */
        .weak           $__internal_2_$__cuda_sm20_div_rn_f64_full
        .type           $__internal_2_$__cuda_sm20_div_rn_f64_full,@function
        .size           $__internal_2_$__cuda_sm20_div_rn_f64_full,(.L_x_108 - $__internal_2_$__cuda_sm20_div_rn_f64_full)
$__internal_2_$__cuda_sm20_div_rn_f64_full:
[C---:B------:R-:W-:Y:S01]  /*4990*/  FSETP.GEU.AND P0, PT, |R21|.reuse, 1.469367938527859385e-39, PT ;  /* 0x001000001500780b */ /* 0x040fe20003f0e200 */
[----:B------:R-:W-:Y:S01]  /*49a0*/  IMAD.MOV.U32 R28, RZ, RZ, 0x1 ;  /* 0x00000001ff1c7424 */ /* 0x000fe200078e00ff */
[C---:B------:R-:W-:Y:S02]  /*49b0*/  LOP3.LUT R18, R21.reuse, 0x800fffff, RZ, 0xc0, !PT ;  /* 0x800fffff15127812 */ /* 0x040fe400078ec0ff */
[----:B------:R-:W-:Y:S02]  /*49c0*/  LOP3.LUT R5, R21, 0x7ff00000, RZ, 0xc0, !PT ;  /* 0x7ff0000015057812 */ /* 0x000fe400078ec0ff */
[----:B------:R-:W-:Y:S02]  /*49d0*/  LOP3.LUT R19, R18, 0x3ff00000, RZ, 0xfc, !PT ;  /* 0x3ff0000012137812 */ /* 0x000fe400078efcff */
[----:B------:R-:W-:Y:S02]  /*49e0*/  MOV R18, R20 ;  /* 0x0000001400127202 */ /* 0x000fe40000000f00 */
[----:B------:R-:W-:-:S03]  /*49f0*/  MOV R24, R22 ;  /* 0x0000001600187202 */ /* 0x000fc60000000f00 */
[----:B------:R-:W-:-:S06]  /*4a00*/  @!P0 DMUL R18, R20, 8.98846567431157953865e+307 ;  /* 0x7fe0000014128828 */ /* 0x000fcc0000000000 */
[----:B------:R-:W0:Y:S02]  /*4a10*/  MUFU.RCP64H R29, R19 ;  /* 0x00000013001d7308 */ /* 0x000e240000001800 */
[----:B0-----:R-:W-:-:S08]  /*4a20*/  DFMA R2, R28, -R18, 1 ;  /* 0x3ff000001c02742b */ /* 0x001fd00000000812 */
[----:B------:R-:W-:-:S08]  /*4a30*/  DFMA R2, R2, R2, R2 ;  /* 0x000000020202722b */ /* 0x000fd00000000002 */
[----:B------:R-:W-:Y:S01]  /*4a40*/  DFMA R28, R28, R2, R28 ;  /* 0x000000021c1c722b */ /* 0x000fe2000000001c */
[----:B------:R-:W-:Y:S02]  /*4a50*/  LOP3.LUT R2, R23, 0x7ff00000, RZ, 0xc0, !PT ;  /* 0x7ff0000017027812 */ /* 0x000fe400078ec0ff */
[----:B------:R-:W-:Y:S02]  /*4a60*/  MOV R3, 0x1ca00000 ;  /* 0x1ca0000000037802 */ /* 0x000fe40000000f00 */
[----:B------:R-:W-:Y:S01]  /*4a70*/  ISETP.GE.U32.AND P1, PT, R2, R5, PT ;  /* 0x000000050200720c */ /* 0x000fe20003f26070 */
[----:B------:R-:W-:Y:S02]  /*4a80*/  IMAD.MOV.U32 R4, RZ, RZ, R2 ;  /* 0x000000ffff047224 */ /* 0x000fe400078e0002 */
[----:B------:R-:W-:Y:S01]  /*4a90*/  DFMA R26, R28, -R18, 1 ;  /* 0x3ff000001c1a742b */ /* 0x000fe20000000812 */
[----:B------:R-:W-:Y:S02]  /*4aa0*/  SEL R25, R3, 0x63400000, !P1 ;  /* 0x6340000003197807 */ /* 0x000fe40004800000 */
[----:B------:R-:W-:-:S02]  /*4ab0*/  FSETP.GEU.AND P1, PT, |R23|, 1.469367938527859385e-39, PT ;  /* 0x001000001700780b */ /* 0x000fc40003f2e200 */
[----:B------:R-:W-:-:S03]  /*4ac0*/  LOP3.LUT R25, R25, 0x800fffff, R23, 0xf8, !PT ;  /* 0x800fffff19197812 */ /* 0x000fc600078ef817 */
[----:B------:R-:W-:-:S08]  /*4ad0*/  DFMA R26, R28, R26, R28 ;  /* 0x0000001a1c1a722b */ /* 0x000fd0000000001c */
[----:B------:R-:W-:Y:S05]  /*4ae0*/  @P1 BRA `(.L_x_57) ;  /* 0x0000000000201947 */ /* 0x000fea0003800000 */
[----:B------:R-:W-:Y:S01]  /*4af0*/  LOP3.LUT R29, R21, 0x7ff00000, RZ, 0xc0, !PT ;  /* 0x7ff00000151d7812 */ /* 0x000fe200078ec0ff */
[----:B------:R-:W-:-:S03]  /*4b00*/  IMAD.MOV.U32 R28, RZ, RZ, RZ ;  /* 0x000000ffff1c7224 */ /* 0x000fc600078e00ff */
[----:B------:R-:W-:-:S04]  /*4b10*/  ISETP.GE.U32.AND P1, PT, R2, R29, PT ;  /* 0x0000001d0200720c */ /* 0x000fc80003f26070 */
[----:B------:R-:W-:-:S04]  /*4b20*/  SEL R29, R3, 0x63400000, !P1 ;  /* 0x63400000031d7807 */ /* 0x000fc80004800000 */
[----:B------:R-:W-:-:S04]  /*4b30*/  LOP3.LUT R29, R29, 0x80000000, R23, 0xf8, !PT ;  /* 0x800000001d1d7812 */ /* 0x000fc800078ef817 */
[----:B------:R-:W-:-:S06]  /*4b40*/  LOP3.LUT R29, R29, 0x100000, RZ, 0xfc, !PT ;  /* 0x001000001d1d7812 */ /* 0x000fcc00078efcff */
[----:B------:R-:W-:-:S10]  /*4b50*/  DFMA R24, R24, 2, -R28 ;  /* 0x400000001818782b */ /* 0x000fd4000000081c */
[----:B------:R-:W-:-:S07]  /*4b60*/  LOP3.LUT R4, R25, 0x7ff00000, RZ, 0xc0, !PT ;  /* 0x7ff0000019047812 */ /* 0x000fce00078ec0ff */
.L_x_57:
[----:B------:R-:W-:Y:S01]  /*4b70*/  @!P0 LOP3.LUT R5, R19, 0x7ff00000, RZ, 0xc0, !PT ;  /* 0x7ff0000013058812 */ /* 0x000fe200078ec0ff */
[----:B------:R-:W-:Y:S01]  /*4b80*/  DMUL R28, R26, R24 ;  /* 0x000000181a1c7228 */ /* 0x000fe20000000000 */
[----:B------:R-:W-:-:S03]  /*4b90*/  IADD3 R30, PT, PT, R4, -0x1, RZ ;  /* 0xffffffff041e7810 */ /* 0x000fc60007ffe0ff */
[----:B------:R-:W-:Y:S01]  /*4ba0*/  VIADD R34, R5, 0xffffffff ;  /* 0xffffffff05227836 */ /* 0x000fe20000000000 */
[----:B------:R-:W-:-:S03]  /*4bb0*/  ISETP.GT.U32.AND P0, PT, R30, 0x7feffffe, PT ;  /* 0x7feffffe1e00780c */ /* 0x000fc60003f04070 */
[----:B------:R-:W-:Y:S01]  /*4bc0*/  DFMA R30, R28, -R18, R24 ;  /* 0x800000121c1e722b */ /* 0x000fe20000000018 */
[----:B------:R-:W-:-:S07]  /*4bd0*/  ISETP.GT.U32.OR P0, PT, R34, 0x7feffffe, P0 ;  /* 0x7feffffe2200780c */ /* 0x000fce0000704470 */
[----:B------:R-:W-:-:S06]  /*4be0*/  DFMA R30, R26, R30, R28 ;  /* 0x0000001e1a1e722b */ /* 0x000fcc000000001c */
[----:B------:R-:W-:Y:S05]  /*4bf0*/  @P0 BRA `(.L_x_58) ;  /* 0x00000000006c0947 */ /* 0x000fea0003800000 */
[----:B------:R-:W-:-:S04]  /*4c00*/  LOP3.LUT R5, R21, 0x7ff00000, RZ, 0xc0, !PT ;  /* 0x7ff0000015057812 */ /* 0x000fc800078ec0ff */
[CC--:B------:R-:W-:Y:S02]  /*4c10*/  VIADDMNMX R4, R2.reuse, -R5.reuse, 0xb9600000, !PT ;  /* 0xb960000002047446 */ /* 0x0c0fe40007800905 */
[----:B------:R-:W-:Y:S02]  /*4c20*/  ISETP.GE.U32.AND P0, PT, R2, R5, PT ;  /* 0x000000050200720c */ /* 0x000fe40003f06070 */
[----:B------:R-:W-:Y:S02]  /*4c30*/  VIMNMX R4, PT, PT, R4, 0x46a00000, PT ;  /* 0x46a0000004047848 */ /* 0x000fe40003fe0100 */
[----:B------:R-:W-:-:S04]  /*4c40*/  SEL R3, R3, 0x63400000, !P0 ;  /* 0x6340000003037807 */ /* 0x000fc80004000000 */
[----:B------:R-:W-:Y:S02]  /*4c50*/  IADD3 R22, PT, PT, -R3, R4, RZ ;  /* 0x0000000403167210 */ /* 0x000fe40007ffe1ff */
[----:B------:R-:W-:-:S03]  /*4c60*/  MOV R4, RZ ;  /* 0x000000ff00047202 */ /* 0x000fc60000000f00 */
        /* <DEDUP_REMOVED lines=10> */
[----:B------:R-:W-:Y:S01]  /*4d10*/  IADD3 R5, PT, PT, -R22, RZ, RZ ;  /* 0x000000ff16057210 */ /* 0x000fe20007ffe1ff */
[----:B------:R-:W-:Y:S01]  /*4d20*/  IMAD.MOV.U32 R4, RZ, RZ, RZ ;  /* 0x000000ffff047224 */ /* 0x000fe200078e00ff */
[----:B------:R-:W-:-:S05]  /*4d30*/  DMUL.RP R18, R30, R18 ;  /* 0x000000121e127228 */ /* 0x000fca0000008000 */
[----:B------:R-:W-:-:S05]  /*4d40*/  DFMA R4, R2, -R4, R30 ;  /* 0x800000040204722b */ /* 0x000fca000000001e */
[----:B------:R-:W-:Y:S02]  /*4d50*/  LOP3.LUT R21, R19, R21, RZ, 0x3c, !PT ;  /* 0x0000001513157212 */ /* 0x000fe400078e3cff */
[----:B------:R-:W-:-:S04]  /*4d60*/  IADD3 R4, PT, PT, -R22, -0x43300000, RZ ;  /* 0xbcd0000016047810 */ /* 0x000fc80007ffe1ff */
[----:B------:R-:W-:-:S04]  /*4d70*/  FSETP.NEU.AND P0, PT, |R5|, R4, PT ;  /* 0x000000040500720b */ /* 0x000fc80003f0d200 */
[----:B------:R-:W-:Y:S02]  /*4d80*/  FSEL R2, R18, R2, !P0 ;  /* 0x0000000212027208 */ /* 0x000fe40004000000 */
[----:B------:R-:W-:Y:S01]  /*4d90*/  FSEL R3, R21, R3, !P0 ;  /* 0x0000000315037208 */ /* 0x000fe20004000000 */
[----:B------:R-:W-:Y:S06]  /*4da0*/  BRA `(.L_x_59) ;  /* 0x0000000000547947 */ /* 0x000fec0003800000 */
.L_x_58:
[----:B------:R-:W-:-:S14]  /*4db0*/  DSETP.NAN.AND P0, PT, R22, R22, PT ;  /* 0x000000161600722a */ /* 0x000fdc0003f08000 */
[----:B------:R-:W-:Y:S05]  /*4dc0*/  @P0 BRA `(.L_x_60) ;  /* 0x0000000000440947 */ /* 0x000fea0003800000 */
[----:B------:R-:W-:-:S14]  /*4dd0*/  DSETP.NAN.AND P0, PT, R20, R20, PT ;  /* 0x000000141400722a */ /* 0x000fdc0003f08000 */
[----:B------:R-:W-:Y:S05]  /*4de0*/  @P0 BRA `(.L_x_61) ;  /* 0x0000000000300947 */ /* 0x000fea0003800000 */
[----:B------:R-:W-:Y:S01]  /*4df0*/  ISETP.NE.AND P0, PT, R4, R5, PT ;  /* 0x000000050400720c */ /* 0x000fe20003f05270 */
[----:B------:R-:W-:Y:S01]  /*4e00*/  IMAD.MOV.U32 R3, RZ, RZ, -0x80000 ;  /* 0xfff80000ff037424 */ /* 0x000fe200078e00ff */
[----:B------:R-:W-:-:S11]  /*4e10*/  MOV R2, 0x0 ;  /* 0x0000000000027802 */ /* 0x000fd60000000f00 */
[----:B------:R-:W-:Y:S05]  /*4e20*/  @!P0 BRA `(.L_x_59) ;  /* 0x0000000000348947 */ /* 0x000fea0003800000 */
[----:B------:R-:W-:Y:S02]  /*4e30*/  ISETP.NE.AND P0, PT, R4, 0x7ff00000, PT ;  /* 0x7ff000000400780c */ /* 0x000fe40003f05270 */
[----:B------:R-:W-:Y:S02]  /*4e40*/  LOP3.LUT R3, R23, 0x80000000, R21, 0x48, !PT ;  /* 0x8000000017037812 */ /* 0x000fe400078e4815 */
[----:B------:R-:W-:-:S13]  /*4e50*/  ISETP.EQ.OR P0, PT, R5, RZ, !P0 ;  /* 0x000000ff0500720c */ /* 0x000fda0004702670 */
[----:B------:R-:W-:Y:S02]  /*4e60*/  @P0 LOP3.LUT R4, R3, 0x7ff00000, RZ, 0xfc, !PT ;  /* 0x7ff0000003040812 */ /* 0x000fe400078efcff */
[----:B------:R-:W-:Y:S01]  /*4e70*/  @!P0 MOV R2, RZ ;  /* 0x000000ff00028202 */ /* 0x000fe20000000f00 */
[----:B------:R-:W-:Y:S01]  /*4e80*/  @P0 IMAD.MOV.U32 R2, RZ, RZ, RZ ;  /* 0x000000ffff020224 */ /* 0x000fe200078e00ff */
[----:B------:R-:W-:Y:S01]  /*4e90*/  @P0 MOV R3, R4 ;  /* 0x0000000400030202 */ /* 0x000fe20000000f00 */
[----:B------:R-:W-:Y:S06]  /*4ea0*/  BRA `(.L_x_59) ;  /* 0x0000000000147947 */ /* 0x000fec0003800000 */
.L_x_61:
[----:B------:R-:W-:Y:S01]  /*4eb0*/  LOP3.LUT R3, R21, 0x80000, RZ, 0xfc, !PT ;  /* 0x0008000015037812 */ /* 0x000fe200078efcff */
[----:B------:R-:W-:Y:S01]  /*4ec0*/  IMAD.MOV.U32 R2, RZ, RZ, R20 ;  /* 0x000000ffff027224 */ /* 0x000fe200078e0014 */
[----:B------:R-:W-:Y:S06]  /*4ed0*/  BRA `(.L_x_59) ;  /* 0x0000000000087947 */ /* 0x000fec0003800000 */
.L_x_60:
[----:B------:R-:W-:Y:S02]  /*4ee0*/  LOP3.LUT R3, R23, 0x80000, RZ, 0xfc, !PT ;  /* 0x0008000017037812 */ /* 0x000fe400078efcff */
[----:B------:R-:W-:-:S07]  /*4ef0*/  MOV R2, R22 ;  /* 0x0000001600027202 */ /* 0x000fce0000000f00 */
.L_x_59:
[----:B------:R-:W-:Y:S01]  /*4f00*/  IMAD.MOV.U32 R4, RZ, RZ, R2 ;  /* 0x000000ffff047224 */ /* 0x000fe200078e0002 */
[----:B------:R-:W-:Y:S01]  /*4f10*/  MOV R5, R3 ;  /* 0x0000000300057202 */ /* 0x000fe20000000f00 */
[----:B------:R-:W-:Y:S01]  /*4f20*/  IMAD.MOV.U32 R2, RZ, RZ, R0 ;  /* 0x000000ffff027224 */ /* 0x000fe200078e0000 */
[----:B------:R-:W-:-:S04]  /*4f30*/  MOV R3, 0x0 ;  /* 0x0000000000037802 */ /* 0x000fc80000000f00 */
[----:B------:R-:W-:Y:S05]  /*4f40*/  RET.REL.NODEC R2 `(_ZN14implicit_fused31tdma_solve_and_writeback_kernelIdEEvPKT_PS1_S3_S3_S4_S4_S4_S4_iiS4_) ;  /* 0xffffffb0022c7950 */ /* 0x000fea0003c3ffff */
.L_x_62:
        /* <DEDUP_REMOVED lines=11> */
.L_x_108:


//--------------------- .text._ZN14implicit_fused24build_tridiag_rhs_kernelIdEEvPKT_S3_S3_S3_S3_S3_S3_iiS1_S1_S1_S1_PS1_S4_S4_S4_ --------------------------
	.section	.text._ZN14implicit_fused24build_tridiag_rhs_kernelIdEEvPKT_S3_S3_S3_S3_S3_S3_iiS1_S1_S1_S1_PS1_S4_S4_S4_,"ax",@progbits
	.align	128
        .global         _ZN14implicit_fused24build_tridiag_rhs_kernelIdEEvPKT_S3_S3_S3_S3_S3_S3_iiS1_S1_S1_S1_PS1_S4_S4_S4_
        .type           _ZN14implicit_fused24build_tridiag_rhs_kernelIdEEvPKT_S3_S3_S3_S3_S3_S3_iiS1_S1_S1_S1_PS1_S4_S4_S4_,@function
        .size           _ZN14implicit_fused24build_tridiag_rhs_kernelIdEEvPKT_S3_S3_S3_S3_S3_S3_iiS1_S1_S1_S1_PS1_S4_S4_S4_,(.L_x_111 - _ZN14implicit_fused24build_tridiag_rhs_kernelIdEEvPKT_S3_S3_S3_S3_S3_S3_iiS1_S1_S1_S1_PS1_S4_S4_S4_)
        .other          _ZN14implicit_fused24build_tridiag_rhs_kernelIdEEvPKT_S3_S3_S3_S3_S3_S3_iiS1_S1_S1_S1_PS1_S4_S4_S4_,@"STO_CUDA_ENTRY STV_DEFAULT"
_ZN14implicit_fused24build_tridiag_rhs_kernelIdEEvPKT_S3_S3_S3_S3_S3_S3_iiS1_S1_S1_S1_PS1_S4_S4_S4_:
.text._ZN14implicit_fused24build_tridiag_rhs_kernelIdEEvPKT_S3_S3_S3_S3_S3_S3_iiS1_S1_S1_S1_PS1_S4_S4_S4_:
[----:B------:R-:W-:Y:S01]  /*0000*/  LDC R1, c[0x0][0x37c] ;  /* 0x0000df00ff017b82 */ /* 0x000fe20000000800 */
[----:B------:R-:W0:Y:S01]  /*0010*/  S2R R41, SR_CTAID.X ;  /* 0x0000000000297919 */ /* 0x000e220000002500 */
[----:B------:R-:W0:Y:S02]  /*0020*/  LDCU UR4, c[0x0][0x3bc] ;  /* 0x00007780ff0477ac */ /* 0x000e240008000800 */
[----:B0-----:R-:W-:-:S13]  /*0030*/  ISETP.GE.AND P0, PT, R41, UR4, PT ;  /* 0x0000000429007c0c */ /* 0x001fda000bf06270 */
[----:B------:R-:W-:Y:S05]  /*0040*/  @P0 EXIT ;  /* 0x000000000000094d */ /* 0x000fea0003800000 */
[----:B------:R-:W0:Y:S01]  /*0050*/  LDC.64 R22, c[0x0][0x388] ;  /* 0x0000e200ff167b82 */ /* 0x000e220000000a00 */
[----:B------:R-:W1:Y:S01]  /*0060*/  LDCU.64 UR6, c[0x0][0x358] ;  /* 0x00006b00ff0677ac */ /* 0x000e620008000a00 */
[----:B------:R-:W2:Y:S06]  /*0070*/  LDCU UR5, c[0x0][0x3cc] ;  /* 0x00007980ff0577ac */ /* 0x000eac0008000800 */
[----:B------:R-:W3:Y:S01]  /*0080*/  LDC.64 R6, c[0x0][0x3c8] ;  /* 0x0000f200ff067b82 */ /* 0x000ee20000000a00 */
[----:B------:R-:W-:Y:S01]  /*0090*/  IMAD.MOV.U32 R2, RZ, RZ, 0x1 ;  /* 0x00000001ff027424 */ /* 0x000fe200078e00ff */
[----:B------:R-:W4:Y:S06]  /*00a0*/  LDCU UR4, c[0x0][0x3b8] ;  /* 0x00007700ff0477ac */ /* 0x000f2c0008000800 */
[----:B------:R-:W3:Y:S01]  /*00b0*/  LDC.64 R28, c[0x0][0x3c0] ;  /* 0x0000f000ff1c7b82 */ /* 0x000ee20000000a00 */
[----:B0-----:R-:W-:-:S06]  /*00c0*/  IMAD.WIDE.U32 R22, R41, 0x8, R22 ;  /* 0x0000000829167825 */ /* 0x001fcc00078e0016 */
[----:B-1----:R-:W5:Y:S01]  /*00d0*/  LDG.E.64.CONSTANT R22, desc[UR6][R22.64] ;  /* 0x0000000616167981 */ /* 0x002f62000c1e9b00 */
[----:B--2---:R-:W3:Y:S01]  /*00e0*/  MUFU.RCP64H R3, UR5 ;  /* 0x0000000500037d08 */ /* 0x004ee20008001800 */
[----:B----4-:R-:W-:Y:S01]  /*00f0*/  UIADD3 UR4, UPT, UPT, UR4, -0x2, URZ ;  /* 0xfffffffe04047890 */ /* 0x010fe2000fffe0ff */
[----:B---3--:R-:W-:-:S08]  /*0100*/  DFMA R4, R2, -R6, 1 ;  /* 0x3ff000000204742b */ /* 0x008fd00000000806 */
[----:B------:R-:W-:-:S08]  /*0110*/  DFMA R4, R4, R4, R4 ;  /* 0x000000040404722b */ /* 0x000fd00000000004 */
[----:B------:R-:W-:-:S08]  /*0120*/  DFMA R4, R2, R4, R2 ;  /* 0x000000040204722b */ /* 0x000fd00000000002 */
[----:B------:R-:W-:-:S08]  /*0130*/  DFMA R2, R4, -R6, 1 ;  /* 0x3ff000000402742b */ /* 0x000fd00000000806 */
[----:B------:R-:W-:-:S08]  /*0140*/  DFMA R2, R4, R2, R4 ;  /* 0x000000020402722b */ /* 0x000fd00000000004 */
[----:B------:R-:W-:-:S08]  /*0150*/  DMUL R18, R2, -R28 ;  /* 0x8000001c02127228 */ /* 0x000fd00000000000 */
[--C-:B------:R-:W-:Y:S02]  /*0160*/  DFMA R4, R18, -R6, -R28.reuse ;  /* 0x800000061204722b */ /* 0x100fe4000000081c */
[----:B------:R-:W-:-:S06]  /*0170*/  DADD R28, -RZ, -R28 ;  /* 0x00000000ff1c7229 */ /* 0x000fcc000000091c */
[----:B------:R-:W-:-:S04]  /*0180*/  DFMA R18, R2, R4, R18 ;  /* 0x000000040212722b */ /* 0x000fc80000000012 */
[----:B------:R-:W-:-:S06]  /*0190*/  FSETP.GEU.AND P1, PT, |R29|, 6.5827683646048100446e-37, PT ;  /* 0x036000001d00780b */ /* 0x000fcc0003f2e200 */
[----:B------:R-:W-:-:S05]  /*01a0*/  FFMA R0, RZ, UR5, R19 ;  /* 0x00000005ff007c23 */ /* 0x000fca0008000013 */
[----:B------:R-:W-:-:S13]  /*01b0*/  FSETP.GT.AND P0, PT, |R0|, 1.469367938527859385e-39, PT ;  /* 0x001000000000780b */ /* 0x000fda0003f04200 */
[----:B------:R-:W-:Y:S05]  /*01c0*/  @P0 BRA P1, `(.L_x_63) ;  /* 0x00000000001c0947 */ /* 0x000fea0000800000 */
[----:B------:R-:W0:Y:S01]  /*01d0*/  LDCU.64 UR8, c[0x0][0x3c8] ;  /* 0x00007900ff0877ac */ /* 0x000e220008000a00 */
[----:B------:R-:W-:Y:S01]  /*01e0*/  MOV R42, 0x220 ;  /* 0x00000220002a7802 */ /* 0x000fe20000000f00 */
[----:B0-----:R-:W-:Y:S02]  /*01f0*/  IMAD.U32 R26, RZ, RZ, UR8 ;  /* 0x00000008ff1a7e24 */ /* 0x001fe4000f8e00ff */
[----:B------:R-:W-:-:S07]  /*0200*/  IMAD.U32 R27, RZ, RZ, UR9 ;  /* 0x00000009ff1b7e24 */ /* 0x000fce000f8e00ff */
[----:B-----5:R-:W-:Y:S05]  /*0210*/  CALL.REL.NOINC `($__internal_3_$__cuda_sm20_div_rn_f64_full) ;  /* 0x0000001000587944 */ /* 0x020fea0003c00000 */
[----:B------:R-:W-:Y:S02]  /*0220*/  IMAD.MOV.U32 R18, RZ, RZ, R2 ;  /* 0x000000ffff127224 */ /* 0x000fe400078e0002 */
[----:B------:R-:W-:-:S07]  /*0230*/  IMAD.MOV.U32 R19, RZ, RZ, R3 ;  /* 0x000000ffff137224 */ /* 0x000fce00078e0003 */
.L_x_63:
[----:B------:R-:W0:Y:S02]  /*0240*/  S2R R40, SR_TID.X ;  /* 0x0000000000287919 */ /* 0x000e240000002100 */
[----:B0-----:R-:W-:-:S13]  /*0250*/  ISETP.GE.AND P0, PT, R40, UR4, PT ;  /* 0x0000000428007c0c */ /* 0x001fda000bf06270 */
[----:B------:R-:W-:Y:S05]  /*0260*/  @P0 EXIT ;  /* 0x000000000000094d */ /* 0x000fea0003800000 */
[----:B------:R-:W0:Y:S01]  /*0270*/  LDCU.64 UR8, c[0x0][0x3b0] ;  /* 0x00007600ff0877ac */ /* 0x000e220008000a00 */
[----:B------:R-:W-:Y:S01]  /*0280*/  IMAD.SHL.U32 R14, R41, 0x8, RZ ;  /* 0x00000008290e7824 */ /* 0x000fe200078e00ff */
[----:B------:R-:W-:Y:S01]  /*0290*/  SHF.R.U32.HI R0, RZ, 0x1d, R41 ;  /* 0x0000001dff007819 */ /* 0x000fe20000011629 */
[----:B------:R-:W1:Y:S01]  /*02a0*/  LDC.64 R10, c[0x0][0x3c8] ;  /* 0x0000f200ff0a7b82 */ /* 0x000e620000000a00 */
[----:B------:R-:W2:Y:S01]  /*02b0*/  LDCU.64 UR10, c[0x0][0x3a8] ;  /* 0x00007500ff0a77ac */ /* 0x000ea20008000a00 */
[----:B------:R-:W3:Y:S01]  /*02c0*/  LDCU UR5, c[0x0][0x3cc] ;  /* 0x00007980ff0577ac */ /* 0x000ee20008000800 */
[----:B------:R-:W-:-:S05]  /*02d0*/  IMAD.MOV.U32 R2, RZ, RZ, 0x1 ;  /* 0x00000001ff027424 */ /* 0x000fca00078e00ff */
[----:B------:R-:W4:Y:S01]  /*02e0*/  LDC.64 R6, c[0x0][0x3c0] ;  /* 0x0000f000ff067b82 */ /* 0x000f220000000a00 */
[----:B0-----:R-:W-:-:S07]  /*02f0*/  IADD3 R12, P0, PT, R14, UR8, RZ ;  /* 0x000000080e0c7c10 */ /* 0x001fce000ff1e0ff */
[----:B------:R-:W0:Y:S01]  /*0300*/  LDC R24, c[0x0][0x3c4] ;  /* 0x0000f100ff187b82 */ /* 0x000e220000000800 */
[----:B--2---:R-:W-:Y:S02]  /*0310*/  IADD3 R14, P1, PT, R14, UR10, RZ ;  /* 0x0000000a0e0e7c10 */ /* 0x004fe4000ff3e0ff */
[C---:B------:R-:W-:Y:S02]  /*0320*/  IADD3.X R13, PT, PT, R0.reuse, UR9, RZ, P0, !PT ;  /* 0x00000009000d7c10 */ /* 0x040fe400087fe4ff */
[----:B------:R-:W-:-:S04]  /*0330*/  IADD3.X R15, PT, PT, R0, UR11, RZ, P1, !PT ;  /* 0x0000000b000f7c10 */ /* 0x000fc80008ffe4ff */
[----:B------:R-:W5:Y:S04]  /*0340*/  LDG.E.64.CONSTANT R12, desc[UR6][R12.64] ;  /* 0x000000060c0c7981 */ /* 0x000f68000c1e9b00 */
[----:B------:R-:W5:Y:S01]  /*0350*/  LDG.E.64.CONSTANT R14, desc[UR6][R14.64] ;  /* 0x000000060e0e7981 */ /* 0x000f62000c1e9b00 */
[----:B---3--:R-:W1:Y:S01]  /*0360*/  MUFU.RCP64H R3, UR5 ;  /* 0x0000000500037d08 */ /* 0x008e620008001800 */
[--C-:B-----5:R-:W-:Y:S01]  /*0370*/  DSETP.MAX.AND P0, P1, RZ, R22.reuse, PT ;  /* 0x00000016ff00722a */ /* 0x120fe2000390f000 */
[----:B------:R-:W-:Y:S01]  /*0380*/  IMAD.MOV.U32 R8, RZ, RZ, RZ ;  /* 0x000000ffff087224 */ /* 0x000fe200078e00ff */
[----:B------:R-:W-:Y:S01]  /*0390*/  DSETP.MAX.AND P2, P3, RZ, -R22, PT ;  /* 0x80000016ff00722a */ /* 0x000fe20003b4f000 */
[----:B------:R-:W-:Y:S02]  /*03a0*/  IMAD.MOV.U32 R0, RZ, RZ, RZ ;  /* 0x000000ffff007224 */ /* 0x000fe400078e00ff */
[----:B------:R-:W-:Y:S01]  /*03b0*/  IMAD.MOV.U32 R17, RZ, RZ, R22 ;  /* 0x000000ffff117224 */ /* 0x000fe200078e0016 */
[----:B-1----:R-:W-:-:S08]  /*03c0*/  DFMA R4, R2, -R10, 1 ;  /* 0x3ff000000204742b */ /* 0x002fd0000000080a */
[----:B------:R-:W-:-:S08]  /*03d0*/  DFMA R4, R4, R4, R4 ;  /* 0x000000040404722b */ /* 0x000fd00000000004 */
[----:B------:R-:W-:-:S08]  /*03e0*/  DFMA R2, R2, R4, R2 ;  /* 0x000000040202722b */ /* 0x000fd00000000002 */
[----:B------:R-:W-:-:S08]  /*03f0*/  DFMA R4, R2, -R10, 1 ;  /* 0x3ff000000204742b */ /* 0x000fd0000000080a */
[----:B------:R-:W-:-:S08]  /*0400*/  DFMA R2, R2, R4, R2 ;  /* 0x000000040202722b */ /* 0x000fd00000000002 */
[----:B----4-:R-:W-:-:S08]  /*0410*/  DMUL R4, R2, R6 ;  /* 0x0000000602047228 */ /* 0x010fd00000000000 */
[----:B------:R-:W-:Y:S01]  /*0420*/  DFMA R10, R4, -R10, R6 ;  /* 0x8000000a040a722b */ /* 0x000fe20000000006 */
[----:B------:R-:W-:Y:S02]  /*0430*/  IMAD.MOV.U32 R7, RZ, RZ, R22 ;  /* 0x000000ffff077224 */ /* 0x000fe400078e0016 */
[----:B------:R-:W-:-:S03]  /*0440*/  IMAD.MOV.U32 R6, RZ, RZ, RZ ;  /* 0x000000ffff067224 */ /* 0x000fc600078e00ff */
[----:B------:R-:W-:Y:S01]  /*0450*/  SEL R8, R8, R7, P0 ;  /* 0x0000000708087207 */ /* 0x000fe20000000000 */
[----:B------:R-:W-:Y:S01]  /*0460*/  IMAD.MOV.U32 R7, RZ, RZ, R23 ;  /* 0x000000ffff077224 */ /* 0x000fe200078e0017 */
[----:B------:R-:W-:Y:S01]  /*0470*/  DFMA R2, R2, R10, R4 ;  /* 0x0000000a0202722b */ /* 0x000fe20000000004 */
[----:B------:R-:W-:-:S03]  /*0480*/  SEL R6, R6, R17, P2 ;  /* 0x0000001106067207 */ /* 0x000fc60001000000 */
[CC--:B------:R-:W-:Y:S02]  /*0490*/  FSEL R9, R0.reuse, R7.reuse, P0 ;  /* 0x0000000700097208 */ /* 0x0c0fe40000000000 */
[C---:B------:R-:W-:Y:S02]  /*04a0*/  @P1 LOP3.LUT R9, R7.reuse, 0x80000, RZ, 0xfc, !PT ;  /* 0x0008000007091812 */ /* 0x040fe400078efcff */
[----:B------:R-:W-:Y:S02]  /*04b0*/  FSEL R17, R0, -R7, P2 ;  /* 0x8000000700117208 */ /* 0x000fe40001000000 */
[----:B------:R-:W-:Y:S01]  /*04c0*/  @P3 LOP3.LUT R17, R7, 0x80000, RZ, 0xfc, !PT ;  /* 0x0008000007113812 */ /* 0x000fe200078efcff */
[----:B------:R-:W-:Y:S01]  /*04d0*/  FFMA R0, RZ, UR5, R3 ;  /* 0x00000005ff007c23 */ /* 0x000fe20008000003 */
[----:B------:R-:W-:Y:S01]  /*04e0*/  DMUL R20, R8, R18 ;  /* 0x0000001208147228 */ /* 0x000fe20000000000 */
[----:B0-----:R-:W-:Y:S02]  /*04f0*/  FSETP.GEU.AND P1, PT, |R24|, 6.5827683646048100446e-37, PT ;  /* 0x036000001800780b */ /* 0x001fe40003f2e200 */
[----:B------:R-:W-:Y:S01]  /*0500*/  IMAD.MOV.U32 R7, RZ, RZ, R17 ;  /* 0x000000ffff077224 */ /* 0x000fe200078e0011 */
[----:B------:R-:W-:-:S04]  /*0510*/  FSETP.GT.AND P0, PT, |R0|, 1.469367938527859385e-39, PT ;  /* 0x001000000000780b */ /* 0x000fc80003f04200 */
[----:B------:R-:W-:Y:S02]  /*0520*/  DADD R16, -R20, 1 ;  /* 0x3ff0000014107429 */ /* 0x000fe40000000100 */
[----:B------:R-:W-:-:S08]  /*0530*/  DMUL R18, R6, R18 ;  /* 0x0000001206127228 */ /* 0x000fd00000000000 */
[----:B------:R-:W-:Y:S01]  /*0540*/  DADD R16, -R18, R16 ;  /* 0x0000000012107229 */ /* 0x000fe20000000110 */
[----:B------:R-:W-:Y:S10]  /*0550*/  @P0 BRA P1, `(.L_x_64) ;  /* 0x0000000000200947 */ /* 0x000ff40000800000 */
[----:B------:R-:W0:Y:S01]  /*0560*/  LDCU.64 UR8, c[0x0][0x3c0] ;  /* 0x00007800ff0877ac */ /* 0x000e220008000a00 */
[----:B------:R-:W-:Y:S01]  /*0570*/  MOV R42, 0x5e0 ;  /* 0x000005e0002a7802 */ /* 0x000fe20000000f00 */
[----:B------:R-:W1:Y:S01]  /*0580*/  LDCU.64 UR10, c[0x0][0x3c8] ;  /* 0x00007900ff0a77ac */ /* 0x000e620008000a00 */
[----:B0-----:R-:W-:Y:S02]  /*0590*/  IMAD.U32 R28, RZ, RZ, UR8 ;  /* 0x00000008ff1c7e24 */ /* 0x001fe4000f8e00ff */
[----:B------:R-:W-:Y:S02]  /*05a0*/  IMAD.U32 R29, RZ, RZ, UR9 ;  /* 0x00000009ff1d7e24 */ /* 0x000fe4000f8e00ff */
[----:B-1----:R-:W-:Y:S02]  /*05b0*/  IMAD.U32 R26, RZ, RZ, UR10 ;  /* 0x0000000aff1a7e24 */ /* 0x002fe4000f8e00ff */
[----:B------:R-:W-:-:S07]  /*05c0*/  IMAD.U32 R27, RZ, RZ, UR11 ;  /* 0x0000000bff1b7e24 */ /* 0x000fce000f8e00ff */
[----:B------:R-:W-:Y:S05]  /*05d0*/  CALL.REL.NOINC `($__internal_3_$__cuda_sm20_div_rn_f64_full) ;  /* 0x0000000c00687944 */ /* 0x000fea0003c00000 */
.L_x_64:
[----:B------:R-:W0:Y:S01]  /*05e0*/  LDCU UR5, c[0x0][0x3b8] ;  /* 0x00007700ff0577ac */ /* 0x000e220008000800 */
[-C--:B------:R-:W-:Y:S01]  /*05f0*/  DMUL R8, R8, R2.reuse ;  /* 0x0000000208087228 */ /* 0x080fe20000000000 */
[----:B------:R-:W-:Y:S01]  /*0600*/  BSSY.RECONVERGENT B0, `(.L_x_65) ;  /* 0x00000d6000007945 */ /* 0x000fe20003800200 */
[----:B------:R-:W-:Y:S01]  /*0610*/  DMUL R2, R6, R2 ;  /* 0x0000000206027228 */ /* 0x000fe20000000000 */
[----:B------:R-:W1:Y:S01]  /*0620*/  LDCU UR13, c[0x0][0x3d4] ;  /* 0x00007a80ff0d77ac */ /* 0x000e620008000800 */
[----:B------:R-:W-:Y:S01]  /*0630*/  IMAD R7, R41, UR4, RZ ;  /* 0x0000000429077c24 */ /* 0x000fe2000f8e02ff */
[----:B------:R-:W2:Y:S03]  /*0640*/  LDCU.64 UR22, c[0x0][0x3c0] ;  /* 0x00007800ff1677ac */ /* 0x000ea60008000a00 */
[----:B------:R-:W-:Y:S02]  /*0650*/  DMUL R14, R14, R8 ;  /* 0x000000080e0e7228 */ /* 0x000fe40000000000 */
[----:B------:R-:W-:Y:S01]  /*0660*/  DMUL R12, R12, R2 ;  /* 0x000000020c0c7228 */ /* 0x000fe20000000000 */
[----:B------:R-:W3:Y:S01]  /*0670*/  LDCU.64 UR16, c[0x0][0x3d8] ;  /* 0x00007b00ff1077ac */ /* 0x000ee20008000a00 */
[----:B------:R-:W4:Y:S01]  /*0680*/  LDCU.64 UR14, c[0x0][0x3f0] ;  /* 0x00007e00ff0e77ac */ /* 0x000f220008000a00 */
[----:B------:R-:W1:Y:S01]  /*0690*/  LDCU.64 UR20, c[0x0][0x3f8] ;  /* 0x00007f00ff1477ac */ /* 0x000e620008000a00 */
[----:B------:R-:W1:Y:S01]  /*06a0*/  LDCU.128 UR8, c[0x0][0x3e0] ;  /* 0x00007c00ff0877ac */ /* 0x000e620008000c00 */
[----:B0-----:R-:W-:-:S12]  /*06b0*/  UIADD3 UR5, UPT, UPT, UR5, -0x3, URZ ;  /* 0xfffffffd05057890 */ /* 0x001fd8000fffe0ff */
.L_x_76:
[----:B0-----:R-:W0:Y:S02]  /*06c0*/  LDC.64 R10, c[0x0][0x3a0] ;  /* 0x0000e800ff0a7b82 */ /* 0x001e240000000a00 */
[----:B0-----:R-:W-:-:S06]  /*06d0*/  IMAD.WIDE R10, R40, 0x8, R10 ;  /* 0x00000008280a7825 */ /* 0x001fcc00078e020a */
[----:B------:R-:W5:Y:S01]  /*06e0*/  LDG.E.64.CONSTANT R10, desc[UR6][R10.64+0x8] ;  /* 0x000008060a0a7981 */ /* 0x000f62000c1e9b00 */
[----:B------:R-:W-:Y:S01]  /*06f0*/  IMAD.MOV.U32 R8, RZ, RZ, 0x0 ;  /* 0x00000000ff087424 */ /* 0x000fe200078e00ff */
[----:B------:R-:W-:Y:S01]  /*0700*/  BSSY.RECONVERGENT B1, `(.L_x_66) ;  /* 0x0000015000017945 */ /* 0x000fe20003800200 */
[----:B------:R-:W-:Y:S01]  /*0710*/  IMAD.MOV.U32 R9, RZ, RZ, 0x3fd80000 ;  /* 0x3fd80000ff097424 */ /* 0x000fe200078e00ff */
[----:B------:R-:W-:Y:S01]  /*0720*/  SHF.R.S32.HI R6, RZ, 0x1f, R40 ;  /* 0x0000001fff067819 */ /* 0x000fe20000011428 */
[----:B-----5:R-:W0:Y:S01]  /*0730*/  MUFU.RSQ64H R5, R11 ;  /* 0x0000000b00057308 */ /* 0x020e220000001c00 */
[----:B------:R-:W-:-:S05]  /*0740*/  VIADD R4, R11, 0xfcb00000 ;  /* 0xfcb000000b047836 */ /* 0x000fca0000000000 */
[----:B------:R-:W-:Y:S01]  /*0750*/  ISETP.GE.U32.AND P0, PT, R4, 0x7ca00000, PT ;  /* 0x7ca000000400780c */ /* 0x000fe20003f06070 */
[----:B0-----:R-:W-:-:S08]  /*0760*/  DMUL R2, R4, R4 ;  /* 0x0000000404027228 */ /* 0x001fd00000000000 */
[----:B------:R-:W-:-:S08]  /*0770*/  DFMA R2, R10, -R2, 1 ;  /* 0x3ff000000a02742b */ /* 0x000fd00000000802 */
[----:B------:R-:W-:Y:S02]  /*0780*/  DFMA R8, R2, R8, 0.5 ;  /* 0x3fe000000208742b */ /* 0x000fe40000000008 */
[----:B------:R-:W-:-:S08]  /*0790*/  DMUL R2, R4, R2 ;  /* 0x0000000204027228 */ /* 0x000fd00000000000 */
[----:B------:R-:W-:-:S08]  /*07a0*/  DFMA R24, R8, R2, R4 ;  /* 0x000000020818722b */ /* 0x000fd00000000004 */
[----:B------:R-:W-:Y:S02]  /*07b0*/  DMUL R26, R10, R24 ;  /* 0x000000180a1a7228 */ /* 0x000fe40000000000 */
[----:B------:R-:W-:Y:S01]  /*07c0*/  IADD3 R9, PT, PT, R25, -0x100000, RZ ;  /* 0xfff0000019097810 */ /* 0x000fe20007ffe0ff */
[----:B------:R-:W-:-:S05]  /*07d0*/  IMAD.MOV.U32 R8, RZ, RZ, R24 ;  /* 0x000000ffff087224 */ /* 0x000fca00078e0018 */
[----:B------:R-:W-:-:S08]  /*07e0*/  DFMA R28, R26, -R26, R10 ;  /* 0x8000001a1a1c722b */ /* 0x000fd0000000000a */
[----:B------:R-:W-:Y:S01]  /*07f0*/  DFMA R2, R28, R8, R26 ;  /* 0x000000081c02722b */ /* 0x000fe2000000001a */
[----:B------:R-:W-:Y:S10]  /*0800*/  @!P0 BRA `(.L_x_67) ;  /* 0x0000000000108947 */ /* 0x000ff40003800000 */
[----:B------:R-:W-:-:S07]  /*0810*/  MOV R0, 0x830 ;  /* 0x0000083000007802 */ /* 0x000fce0000000f00 */
[----:B-1234-:R-:W-:Y:S05]  /*0820*/  CALL.REL.NOINC `($__internal_5_$__cuda_sm20_dsqrt_rn_f64_mediumpath_v1) ;  /* 0x0000001000d87944 */ /* 0x01efea0003c00000 */
[----:B------:R-:W-:Y:S02]  /*0830*/  IMAD.MOV.U32 R2, RZ, RZ, R4 ;  /* 0x000000ffff027224 */ /* 0x000fe400078e0004 */
[----:B------:R-:W-:-:S07]  /*0840*/  IMAD.MOV.U32 R3, RZ, RZ, R5 ;  /* 0x000000ffff037224 */ /* 0x000fce00078e0005 */
.L_x_67:
[----:B-1234-:R-:W-:Y:S05]  /*0850*/  BSYNC.RECONVERGENT B1 ;  /* 0x0000000000017941 */ /* 0x01efea0003800200 */
.L_x_66:
[----:B------:R-:W0:Y:S08]  /*0860*/  LDC.64 R38, c[0x0][0x390] ;  /* 0x0000e400ff267b82 */ /* 0x000e300000000a00 */
[----:B------:R-:W1:Y:S01]  /*0870*/  LDC.64 R24, c[0x0][0x3d0] ;  /* 0x0000f400ff187b82 */ /* 0x000e620000000a00 */
[----:B0-----:R-:W-:-:S06]  /*0880*/  IMAD.WIDE R38, R40, 0x8, R38 ;  /* 0x0000000828267825 */ /* 0x001fcc00078e0226 */
[----:B------:R-:W2:Y:S01]  /*0890*/  LDG.E.64.CONSTANT R38, desc[UR6][R38.64+0x8] ;  /* 0x0000080626267981 */ /* 0x000ea2000c1e9b00 */
[----:B------:R-:W1:Y:S01]  /*08a0*/  MUFU.RCP64H R5, UR13 ;  /* 0x0000000d00057d08 */ /* 0x000e620008001800 */
[----:B------:R-:W-:Y:S01]  /*08b0*/  IMAD.MOV.U32 R4, RZ, RZ, 0x1 ;  /* 0x00000001ff047424 */ /* 0x000fe200078e00ff */
[----:B------:R-:W-:Y:S05]  /*08c0*/  BSSY.RECONVERGENT B1, `(.L_x_68) ;  /* 0x0000015000017945 */ /* 0x000fea0003800200 */
[----:B-1----:R-:W-:-:S08]  /*08d0*/  DFMA R8, R4, -R24, 1 ;  /* 0x3ff000000408742b */ /* 0x002fd00000000818 */
[----:B------:R-:W-:-:S08]  /*08e0*/  DFMA R8, R8, R8, R8 ;  /* 0x000000080808722b */ /* 0x000fd00000000008 */
[----:B------:R-:W-:-:S08]  /*08f0*/  DFMA R8, R4, R8, R4 ;  /* 0x000000080408722b */ /* 0x000fd00000000004 */
[----:B------:R-:W-:-:S08]  /*0900*/  DFMA R4, R8, -R24, 1 ;  /* 0x3ff000000804742b */ /* 0x000fd00000000818 */
[----:B------:R-:W-:Y:S02]  /*0910*/  DFMA R4, R8, R4, R8 ;  /* 0x000000040804722b */ /* 0x000fe40000000008 */
[----:B--2---:R-:W-:-:S08]  /*0920*/  DMUL R28, R38, R2 ;  /* 0x00000002261c7228 */ /* 0x004fd00000000000 */
[----:B------:R-:W-:Y:S02]  /*0930*/  DMUL R8, R28, R4 ;  /* 0x000000041c087228 */ /* 0x000fe40000000000 */
[----:B------:R-:W-:-:S06]  /*0940*/  FSETP.GEU.AND P1, PT, |R29|, 6.5827683646048100446e-37, PT ;  /* 0x036000001d00780b */ /* 0x000fcc0003f2e200 */
[----:B------:R-:W-:-:S08]  /*0950*/  DFMA R2, R8, -R24, R28 ;  /* 0x800000180802722b */ /* 0x000fd0000000001c */
[----:B------:R-:W-:-:S10]  /*0960*/  DFMA R8, R4, R2, R8 ;  /* 0x000000020408722b */ /* 0x000fd40000000008 */
[----:B------:R-:W-:-:S05]  /*0970*/  FFMA R0, RZ, UR13, R9 ;  /* 0x0000000dff007c23 */ /* 0x000fca0008000009 */
[----:B------:R-:W-:-:S13]  /*0980*/  FSETP.GT.AND P0, PT, |R0|, 1.469367938527859385e-39, PT ;  /* 0x001000000000780b */ /* 0x000fda0003f04200 */
[----:B------:R-:W-:Y:S05]  /*0990*/  @P0 BRA P1, `(.L_x_69) ;  /* 0x00000000001c0947 */ /* 0x000fea0000800000 */
[----:B------:R-:W0:Y:S01]  /*09a0*/  LDCU.64 UR18, c[0x0][0x3d0] ;  /* 0x00007a00ff1277ac */ /* 0x000e220008000a00 */
[----:B------:R-:W-:Y:S01]  /*09b0*/  MOV R42, 0x9f0 ;  /* 0x000009f0002a7802 */ /* 0x000fe20000000f00 */
[----:B0-----:R-:W-:Y:S02]  /*09c0*/  IMAD.U32 R26, RZ, RZ, UR18 ;  /* 0x00000012ff1a7e24 */ /* 0x001fe4000f8e00ff */
[----:B------:R-:W-:-:S07]  /*09d0*/  IMAD.U32 R27, RZ, RZ, UR19 ;  /* 0x00000013ff1b7e24 */ /* 0x000fce000f8e00ff */
[----:B------:R-:W-:Y:S05]  /*09e0*/  CALL.REL.NOINC `($__internal_3_$__cuda_sm20_div_rn_f64_full) ;  /* 0x0000000800647944 */ /* 0x000fea0003c00000 */
[----:B------:R-:W-:Y:S02]  /*09f0*/  IMAD.MOV.U32 R8, RZ, RZ, R2 ;  /* 0x000000ffff087224 */ /* 0x000fe400078e0002 */
[----:B------:R-:W-:-:S07]  /*0a00*/  IMAD.MOV.U32 R9, RZ, RZ, R3 ;  /* 0x000000ffff097224 */ /* 0x000fce00078e0003 */
.L_x_69:
[----:B------:R-:W-:Y:S05]  /*0a10*/  BSYNC.RECONVERGENT B1 ;  /* 0x0000000000017941 */ /* 0x000fea0003800200 */
.L_x_68:
[----:B------:R-:W0:Y:S02]  /*0a20*/  LDC.64 R2, c[0x0][0x398] ;  /* 0x0000e600ff027b82 */ /* 0x000e240000000a00 */
[----:B0-----:R-:W-:-:S06]  /*0a30*/  IMAD.WIDE R2, R40, 0x8, R2 ;  /* 0x0000000828027825 */ /* 0x001fcc00078e0202 */
[----:B------:R-:W5:Y:S01]  /*0a40*/  LDG.E.64.CONSTANT R2, desc[UR6][R2.64+0x8] ;  /* 0x0000080602027981 */ /* 0x000f62000c1e9b00 */
[C---:B------:R-:W-:Y:S01]  /*0a50*/  IADD3 R5, P0, PT, R7.reuse, R40, RZ ;  /* 0x0000002807057210 */ /* 0x040fe20007f1e0ff */
[----:B------:R-:W0:Y:S01]  /*0a60*/  MUFU.RSQ64H R25, R11 ;  /* 0x0000000b00197308 */ /* 0x000e220000001c00 */
[----:B------:R-:W-:Y:S01]  /*0a70*/  DMUL R8, R8, UR22 ;  /* 0x0000001608087c28 */ /* 0x000fe20008000000 */
[----:B------:R-:W-:Y:S01]  /*0a80*/  IMAD.MOV.U32 R24, RZ, RZ, RZ ;  /* 0x000000ffff187224 */ /* 0x000fe200078e00ff */
[----:B------:R-:W-:Y:S01]  /*0a90*/  LEA.HI.X.SX32 R0, R7, R6, 0x1, P0 ;  /* 0x0000000607007211 */ /* 0x000fe200000f0eff */
[C---:B------:R-:W-:Y:S01]  /*0aa0*/  IMAD.SHL.U32 R6, R5.reuse, 0x8, RZ ;  /* 0x0000000805067824 */ /* 0x040fe200078e00ff */
[----:B------:R-:W-:Y:S01]  /*0ab0*/  ISETP.NE.AND P1, PT, R40, RZ, PT ;  /* 0x000000ff2800720c */ /* 0x000fe20003f25270 */
[----:B------:R-:W-:Y:S01]  /*0ac0*/  BSSY.RECONVERGENT B1, `(.L_x_70) ;  /* 0x000001f000017945 */ /* 0x000fe20003800200 */
[----:B------:R-:W-:Y:S01]  /*0ad0*/  SHF.L.U64.HI R5, R5, 0x3, R0 ;  /* 0x0000000305057819 */ /* 0x000fe20000010200 */
[----:B------:R-:W-:Y:S01]  /*0ae0*/  VIADD R0, R11, 0xfff00000 ;  /* 0xfff000000b007836 */ /* 0x000fe20000000000 */
[----:B------:R-:W-:Y:S01]  /*0af0*/  IADD3 R34, P0, PT, R6, UR10, RZ ;  /* 0x0000000a06227c10 */ /* 0x000fe2000ff1e0ff */
[----:B------:R-:W-:Y:S01]  /*0b00*/  DADD R30, R16, R8 ;  /* 0x00000000101e7229 */ /* 0x000fe20000000008 */
[----:B------:R-:W-:-:S02]  /*0b10*/  ISETP.NE.AND P2, PT, R40, UR5, PT ;  /* 0x0000000528007c0c */ /* 0x000fc4000bf45270 */
[----:B------:R-:W-:Y:S02]  /*0b20*/  IADD3.X R35, PT, PT, R5, UR11, RZ, P0, !PT ;  /* 0x0000000b05237c10 */ /* 0x000fe400087fe4ff */
[C---:B------:R-:W-:Y:S02]  /*0b30*/  IADD3 R42, P0, PT, R6.reuse, UR8, RZ ;  /* 0x00000008062a7c10 */ /* 0x040fe4000ff1e0ff */
[----:B------:R-:W-:Y:S01]  /*0b40*/  IADD3 R28, P3, PT, R6, UR14, RZ ;  /* 0x0000000e061c7c10 */ /* 0x000fe2000ff7e0ff */
[----:B0-----:R-:W-:Y:S01]  /*0b50*/  DMUL R32, R24, R24 ;  /* 0x0000001818207228 */ /* 0x001fe20000000000 */
[----:B------:R-:W-:Y:S01]  /*0b60*/  FSEL R36, R20, RZ, P1 ;  /* 0x000000ff14247208 */ /* 0x000fe20000800000 */
[----:B------:R0:W-:Y:S01]  /*0b70*/  STG.E.64 desc[UR6][R34.64], R30 ;  /* 0x0000001e22007986 */ /* 0x0001e2000c101b06 */
[----:B------:R-:W-:Y:S02]  /*0b80*/  FSEL R37, R21, RZ, P1 ;  /* 0x000000ff15257208 */ /* 0x000fe40000800000 */
[----:B------:R-:W-:-:S02]  /*0b90*/  IADD3.X R43, PT, PT, R5, UR9, RZ, P0, !PT ;  /* 0x00000009052b7c10 */ /* 0x000fc400087fe4ff */
[----:B------:R-:W-:Y:S01]  /*0ba0*/  FSEL R26, R18, RZ, P2 ;  /* 0x000000ff121a7208 */ /* 0x000fe20001000000 */
[----:B------:R-:W-:Y:S01]  /*0bb0*/  DFMA R32, R10, -R32, 1 ;  /* 0x3ff000000a20742b */ /* 0x000fe20000000820 */
[----:B------:R-:W-:Y:S01]  /*0bc0*/  FSEL R27, R19, RZ, P2 ;  /* 0x000000ff131b7208 */ /* 0x000fe20001000000 */
[----:B------:R1:W-:Y:S01]  /*0bd0*/  STG.E.64 desc[UR6][R42.64], R36 ;  /* 0x000000242a007986 */ /* 0x0003e2000c101b06 */
[----:B------:R-:W-:Y:S02]  /*0be0*/  IADD3.X R29, PT, PT, R5, UR15, RZ, P3, !PT ;  /* 0x0000000f051d7c10 */ /* 0x000fe40009ffe4ff */
[----:B------:R-:W-:-:S03]  /*0bf0*/  ISETP.GE.U32.AND P0, PT, R0, 0x7fe00000, PT ;  /* 0x7fe000000000780c */ /* 0x000fc60003f06070 */
[----:B------:R1:W-:Y:S01]  /*0c00*/  STG.E.64 desc[UR6][R28.64], R26 ;  /* 0x0000001a1c007986 */ /* 0x0003e2000c101b06 */
[----:B0-----:R-:W-:Y:S02]  /*0c10*/  IMAD.MOV.U32 R30, RZ, RZ, 0x0 ;  /* 0x00000000ff1e7424 */ /* 0x001fe400078e00ff */
[----:B------:R-:W-:-:S06]  /*0c20*/  IMAD.MOV.U32 R31, RZ, RZ, 0x3fd80000 ;  /* 0x3fd80000ff1f7424 */ /* 0x000fcc00078e00ff */
[----:B------:R-:W-:Y:S02]  /*0c30*/  DFMA R30, R32, R30, 0.5 ;  /* 0x3fe00000201e742b */ /* 0x000fe4000000001e */
[----:B------:R-:W-:-:S08]  /*0c40*/  DMUL R32, R24, R32 ;  /* 0x0000002018207228 */ /* 0x000fd00000000000 */
[----:B------:R-:W-:Y:S01]  /*0c50*/  DFMA R24, R30, R32, R24 ;  /* 0x000000201e18722b */ /* 0x000fe20000000018 */
[----:B-1----:R-:W-:Y:S10]  /*0c60*/  @!P0 BRA `(.L_x_71) ;  /* 0x0000000000108947 */ /* 0x002ff40003800000 */
[----:B------:R-:W-:-:S07]  /*0c70*/  MOV R0, 0xc90 ;  /* 0x00000c9000007802 */ /* 0x000fce0000000f00 */
[----:B-----5:R-:W-:Y:S05]  /*0c80*/  CALL.REL.NOINC `($__internal_4_$__cuda_sm20_drsqrt_f64_slowpath_v2) ;  /* 0x0000000c002c7944 */ /* 0x020fea0003c00000 */
[----:B------:R-:W-:Y:S02]  /*0c90*/  IMAD.MOV.U32 R24, RZ, RZ, R4 ;  /* 0x000000ffff187224 */ /* 0x000fe400078e0004 */
[----:B------:R-:W-:-:S07]  /*0ca0*/  IMAD.MOV.U32 R25, RZ, RZ, R27 ;  /* 0x000000ffff197224 */ /* 0x000fce00078e001b */
.L_x_71:
[----:B------:R-:W-:Y:S05]  /*0cb0*/  BSYNC.RECONVERGENT B1 ;  /* 0x0000000000017941 */ /* 0x000fea0003800200 */
.L_x_70:
[----:B------:R-:W0:Y:S01]  /*0cc0*/  MUFU.RCP64H R27, R11 ;  /* 0x0000000b001b7308 */ /* 0x000e220000001800 */
[----:B------:R-:W-:Y:S01]  /*0cd0*/  IMAD.MOV.U32 R26, RZ, RZ, 0x1 ;  /* 0x00000001ff1a7424 */ /* 0x000fe200078e00ff */
[----:B-----5:R-:W-:Y:S01]  /*0ce0*/  DADD R2, R22, -R2 ;  /* 0x0000000016027229 */ /* 0x020fe20000000802 */
[----:B------:R-:W-:Y:S01]  /*0cf0*/  BSSY.RECONVERGENT B1, `(.L_x_72) ;  /* 0x0000015000017945 */ /* 0x000fe20003800200 */
[----:B------:R-:W-:-:S08]  /*0d00*/  DMUL R38, R38, UR16 ;  /* 0x0000001026267c28 */ /* 0x000fd00008000000 */
[----:B------:R-:W-:Y:S02]  /*0d10*/  DMUL R38, R38, R24 ;  /* 0x0000001826267228 */ /* 0x000fe40000000000 */
[----:B0-----:R-:W-:-:S08]  /*0d20*/  DFMA R28, -R10, R26, 1 ;  /* 0x3ff000000a1c742b */ /* 0x001fd0000000011a */
[----:B------:R-:W-:-:S08]  /*0d30*/  DFMA R28, R28, R28, R28 ;  /* 0x0000001c1c1c722b */ /* 0x000fd0000000001c */
[----:B------:R-:W-:Y:S02]  /*0d40*/  DFMA R26, R26, R28, R26 ;  /* 0x0000001c1a1a722b */ /* 0x000fe4000000001a */
[----:B------:R-:W-:-:S06]  /*0d50*/  DMUL R28, R2, R2 ;  /* 0x00000002021c7228 */ /* 0x000fcc0000000000 */
[----:B------:R-:W-:Y:S02]  /*0d60*/  DFMA R2, -R10, R26, 1 ;  /* 0x3ff000000a02742b */ /* 0x000fe4000000011a */
[----:B------:R-:W-:-:S06]  /*0d70*/  DMUL R28, R28, -0.5 ;  /* 0xbfe000001c1c7828 */ /* 0x000fcc0000000000 */
[----:B------:R-:W-:-:S04]  /*0d80*/  DFMA R2, R26, R2, R26 ;  /* 0x000000021a02722b */ /* 0x000fc8000000001a */
[----:B------:R-:W-:-:S04]  /*0d90*/  FSETP.GEU.AND P3, PT, |R29|, 6.5827683646048100446e-37, PT ;  /* 0x036000001d00780b */ /* 0x000fc80003f6e200 */
[----:B------:R-:W-:-:S08]  /*0da0*/  DMUL R26, R28, R2 ;  /* 0x000000021c1a7228 */ /* 0x000fd00000000000 */
[----:B------:R-:W-:-:S08]  /*0db0*/  DFMA R30, -R10, R26, R28 ;  /* 0x0000001a0a1e722b */ /* 0x000fd0000000011c */
[----:B------:R-:W-:-:S10]  /*0dc0*/  DFMA R2, R2, R30, R26 ;  /* 0x0000001e0202722b */ /* 0x000fd4000000001a */
[----:B------:R-:W-:-:S05]  /*0dd0*/  FFMA R0, RZ, R11, R3 ;  /* 0x0000000bff007223 */ /* 0x000fca0000000003 */
[----:B------:R-:W-:-:S13]  /*0de0*/  FSETP.GT.AND P0, PT, |R0|, 1.469367938527859385e-39, PT ;  /* 0x001000000000780b */ /* 0x000fda0003f04200 */
[----:B------:R-:W-:Y:S05]  /*0df0*/  @P0 BRA P3, `(.L_x_73) ;  /* 0x0000000000100947 */ /* 0x000fea0001800000 */
[----:B------:R-:W-:Y:S01]  /*0e00*/  MOV R26, R10 ;  /* 0x0000000a001a7202 */ /* 0x000fe20000000f00 */
[----:B------:R-:W-:Y:S01]  /*0e10*/  IMAD.MOV.U32 R27, RZ, RZ, R11 ;  /* 0x000000ffff1b7224 */ /* 0x000fe200078e000b */
[----:B------:R-:W-:-:S07]  /*0e20*/  MOV R42, 0xe40 ;  /* 0x00000e40002a7802 */ /* 0x000fce0000000f00 */
[----:B------:R-:W-:Y:S05]  /*0e30*/  CALL.REL.NOINC `($__internal_3_$__cuda_sm20_div_rn_f64_full) ;  /* 0x0000000400507944 */ /* 0x000fea0003c00000 */
.L_x_73:
[----:B------:R-:W-:Y:S05]  /*0e40*/  BSYNC.RECONVERGENT B1 ;  /* 0x0000000000017941 */ /* 0x000fea0003800200 */
.L_x_72:
        /* <DEDUP_REMOVED lines=43> */
[----:B------:R-:W-:Y:S02]  /*1100*/  IMAD R25, R10, 0x100000, R27 ;  /* 0x001000000a197824 */ /* 0x000fe400078e021b */
[----:B------:R-:W-:Y:S01]  /*1110*/  IMAD.MOV.U32 R24, RZ, RZ, R26 ;  /* 0x000000ffff187224 */ /* 0x000fe200078e001a */
[----:B------:R-:W-:Y:S06]  /*1120*/  @!P0 BRA `(.L_x_75) ;  /* 0x0000000000348947 */ /* 0x000fec0003800000 */
[----:B------:R-:W-:Y:S01]  /*1130*/  FSETP.GEU.AND P3, PT, |R3|, 4.2275390625, PT ;  /* 0x408748000300780b */ /* 0x000fe20003f6e200 */
[C---:B------:R-:W-:Y:S02]  /*1140*/  DADD R24, R2.reuse, +INF ;  /* 0x7ff0000002187429 */ /* 0x040fe40000000000 */
[----:B------:R-:W-:-:S08]  /*1150*/  DSETP.GEU.AND P0, PT, R2, RZ, PT ;  /* 0x000000ff0200722a */ /* 0x000fd00003f0e000 */
[----:B------:R-:W-:Y:S02]  /*1160*/  FSEL R24, R24, RZ, P0 ;  /* 0x000000ff18187208 */ /* 0x000fe40000000000 */
[----:B------:R-:W-:Y:S01]  /*1170*/  @!P3 LEA.HI R0, R10, R10, RZ, 0x1 ;  /* 0x0000000a0a00b211 */ /* 0x000fe200078f08ff */
[----:B------:R-:W-:Y:S01]  /*1180*/  @!P3 IMAD.MOV.U32 R2, RZ, RZ, R26 ;  /* 0x000000ffff02b224 */ /* 0x000fe200078e001a */
[----:B------:R-:W-:Y:S02]  /*1190*/  FSEL R25, R25, RZ, P0 ;  /* 0x000000ff19197208 */ /* 0x000fe40000000000 */
[----:B------:R-:W-:-:S05]  /*11a0*/  @!P3 SHF.R.S32.HI R3, RZ, 0x1, R0 ;  /* 0x00000001ff03b819 */ /* 0x000fca0000011400 */
[----:B------:R-:W-:Y:S02]  /*11b0*/  @!P3 IMAD.IADD R10, R10, 0x1, -R3 ;  /* 0x000000010a0ab824 */ /* 0x000fe400078e0a03 */
[----:B------:R-:W-:-:S03]  /*11c0*/  @!P3 IMAD R3, R3, 0x100000, R27 ;  /* 0x001000000303b824 */ /* 0x000fc600078e021b */
[----:B------:R-:W-:Y:S01]  /*11d0*/  @!P3 LEA R11, R10, 0x3ff00000, 0x14 ;  /* 0x3ff000000a0bb811 */ /* 0x000fe200078ea0ff */
[----:B------:R-:W-:-:S06]  /*11e0*/  @!P3 IMAD.MOV.U32 R10, RZ, RZ, RZ ;  /* 0x000000ffff0ab224 */ /* 0x000fcc00078e00ff */
[----:B------:R-:W-:-:S11]  /*11f0*/  @!P3 DMUL R24, R2, R10 ;  /* 0x0000000a0218b228 */ /* 0x000fd60000000000 */
.L_x_75:
[----:B------:R-:W-:Y:S05]  /*1200*/  BSYNC.RECONVERGENT B1 ;  /* 0x0000000000017941 */ /* 0x000fea0003800200 */
.L_x_74:
[----:B------:R-:W0:Y:S08]  /*1210*/  LDC R11, c[0x0][0x3bc] ;  /* 0x0000ef00ff0b7b82 */ /* 0x000e300000000800 */
[----:B------:R-:W1:Y:S01]  /*1220*/  LDC.64 R2, c[0x0][0x380] ;  /* 0x0000e000ff027b82 */ /* 0x000e620000000a00 */
[----:B0-----:R-:W-:-:S04]  /*1230*/  IMAD R0, R40, R11, R11 ;  /* 0x0000000b28007224 */ /* 0x001fc800078e020b */
[----:B------:R-:W-:-:S04]  /*1240*/  IMAD.IADD R11, R0, 0x1, R41 ;  /* 0x00000001000b7824 */ /* 0x000fc800078e0229 */
[----:B-1----:R-:W-:-:S06]  /*1250*/  IMAD.WIDE R2, R11, 0x8, R2 ;  /* 0x000000080b027825 */ /* 0x002fcc00078e0202 */
[----:B------:R-:W2:Y:S01]  /*1260*/  LDG.E.64.CONSTANT R2, desc[UR6][R2.64] ;  /* 0x0000000602027981 */ /* 0x000ea2000c1e9b00 */
[----:B------:R-:W-:Y:S01]  /*1270*/  DMUL R38, R38, R24 ;  /* 0x0000001826267228 */ /* 0x000fe20000000000 */
[----:B------:R-:W0:Y:S01]  /*1280*/  LDCU UR12, c[0x0][0x360] ;  /* 0x00006c00ff0c77ac */ /* 0x000e220008000800 */
[----:B------:R-:W-:-:S04]  /*1290*/  IADD3 R24, P0, PT, R6, UR20, RZ ;  /* 0x0000001406187c10 */ /* 0x000fc8000ff1e0ff */
[----:B------:R-:W-:Y:S01]  /*12a0*/  IADD3.X R25, PT, PT, R5, UR21, RZ, P0, !PT ;  /* 0x0000001505197c10 */ /* 0x000fe200087fe4ff */
[----:B0-----:R-:W-:-:S05]  /*12b0*/  VIADD R40, R40, UR12 ;  /* 0x0000000c28287c36 */ /* 0x001fca0008000000 */
[----:B------:R-:W-:Y:S01]  /*12c0*/  ISETP.GE.AND P0, PT, R40, UR4, PT ;  /* 0x0000000428007c0c */ /* 0x000fe2000bf06270 */
[----:B--2---:R-:W-:-:S08]  /*12d0*/  DFMA R38, R8, R38, R2 ;  /* 0x000000260826722b */ /* 0x004fd00000000002 */
[----:B------:R-:W-:-:S10]  /*12e0*/  DADD R8, R14, R38 ;  /* 0x000000000e087229 */ /* 0x000fd40000000026 */
[----:B------:R-:W-:Y:S02]  /*12f0*/  FSEL R10, R8, R38, !P1 ;  /* 0x00000026080a7208 */ /* 0x000fe40004800000 */
[----:B------:R-:W-:-:S06]  /*1300*/  FSEL R11, R9, R39, !P1 ;  /* 0x00000027090b7208 */ /* 0x000fcc0004800000 */
[----:B------:R-:W-:-:S10]  /*1310*/  DADD R8, R12, R10 ;  /* 0x000000000c087229 */ /* 0x000fd4000000000a */
[----:B------:R-:W-:Y:S02]  /*1320*/  FSEL R4, R8, R10, !P2 ;  /* 0x0000000a08047208 */ /* 0x000fe40005000000 */
[----:B------:R-:W-:-:S05]  /*1330*/  FSEL R5, R9, R11, !P2 ;  /* 0x0000000b09057208 */ /* 0x000fca0005000000 */
[----:B------:R0:W-:Y:S01]  /*1340*/  STG.E.64 desc[UR6][R24.64], R4 ;  /* 0x0000000418007986 */ /* 0x0001e2000c101b06 */
[----:B------:R-:W-:Y:S05]  /*1350*/  @!P0 BRA `(.L_x_76) ;  /* 0xfffffff000d88947 */ /* 0x000fea000383ffff */
[----:B------:R-:W-:Y:S05]  /*1360*/  BSYNC.RECONVERGENT B0 ;  /* 0x0000000000007941 */ /* 0x000fea0003800200 */
.L_x_65:
[----:B------:R-:W-:Y:S05]  /*1370*/  EXIT ;  /* 0x000000000000794d */ /* 0x000fea0003800000 */
        .weak           $__internal_3_$__cuda_sm20_div_rn_f64_full
        .type           $__internal_3_$__cuda_sm20_div_rn_f64_full,@function
        .size           $__internal_3_$__cuda_sm20_div_rn_f64_full,($__internal_4_$__cuda_sm20_drsqrt_f64_slowpath_v2 - $__internal_3_$__cuda_sm20_div_rn_f64_full)
$__internal_3_$__cuda_sm20_div_rn_f64_full:
[C---:B------:R-:W-:Y:S01]  /*1380*/  FSETP.GEU.AND P0, PT, |R27|.reuse, 1.469367938527859385e-39, PT ;  /* 0x001000001b00780b */ /* 0x040fe20003f0e200 */
[----:B------:R-:W-:Y:S01]  /*1390*/  IMAD.MOV.U32 R30, RZ, RZ, 0x1 ;  /* 0x00000001ff1e7424 */ /* 0x000fe200078e00ff */
[----:B------:R-:W-:Y:S01]  /*13a0*/  LOP3.LUT R24, R27, 0x800fffff, RZ, 0xc0, !PT ;  /* 0x800fffff1b187812 */ /* 0x000fe200078ec0ff */
[----:B------:R-:W-:Y:S01]  /*13b0*/  IMAD.MOV.U32 R2, RZ, RZ, 0x1ca00000 ;  /* 0x1ca00000ff027424 */ /* 0x000fe200078e00ff */
[C---:B------:R-:W-:Y:S01]  /*13c0*/  FSETP.GEU.AND P4, PT, |R29|.reuse, 1.469367938527859385e-39, PT ;  /* 0x001000001d00780b */ /* 0x040fe20003f8e200 */
[----:B------:R-:W-:Y:S01]  /*13d0*/  BSSY.RECONVERGENT B2, `(.L_x_77) ;  /* 0x0000052000027945 */ /* 0x000fe20003800200 */
[----:B------:R-:W-:Y:S01]  /*13e0*/  LOP3.LUT R25, R24, 0x3ff00000, RZ, 0xfc, !PT ;  /* 0x3ff0000018197812 */ /* 0x000fe200078efcff */
[----:B------:R-:W-:Y:S01]  /*13f0*/  IMAD.MOV.U32 R24, RZ, RZ, R26 ;  /* 0x000000ffff187224 */ /* 0x000fe200078e001a */
[----:B------:R-:W-:Y:S02]  /*1400*/  LOP3.LUT R4, R29, 0x7ff00000, RZ, 0xc0, !PT ;  /* 0x7ff000001d047812 */ /* 0x000fe400078ec0ff */
[----:B------:R-:W-:-:S03]  /*1410*/  LOP3.LUT R0, R27, 0x7ff00000, RZ, 0xc0, !PT ;  /* 0x7ff000001b007812 */ /* 0x000fc600078ec0ff */
[----:B------:R-:W-:Y:S01]  /*1420*/  @!P0 DMUL R24, R26, 8.98846567431157953865e+307 ;  /* 0x7fe000001a188828 */ /* 0x000fe20000000000 */
[----:B------:R-:W-:-:S03]  /*1430*/  ISETP.GE.U32.AND P3, PT, R4, R0, PT ;  /* 0x000000000400720c */ /* 0x000fc60003f66070 */
[----:B------:R-:W-:Y:S01]  /*1440*/  @!P4 LOP3.LUT R3, R27, 0x7ff00000, RZ, 0xc0, !PT ;  /* 0x7ff000001b03c812 */ /* 0x000fe200078ec0ff */
[----:B------:R-:W-:Y:S01]  /*1450*/  @!P4 IMAD.MOV.U32 R36, RZ, RZ, RZ ;  /* 0x000000ffff24c224 */ /* 0x000fe200078e00ff */
[----:B------:R-:W0:Y:S02]  /*1460*/  MUFU.RCP64H R31, R25 ;  /* 0x00000019001f7308 */ /* 0x000e240000001800 */
[----:B------:R-:W-:Y:S02]  /*1470*/  @!P4 ISETP.GE.U32.AND P5, PT, R4, R3, PT ;  /* 0x000000030400c20c */ /* 0x000fe40003fa6070 */
[----:B------:R-:W-:Y:S02]  /*1480*/  @!P0 LOP3.LUT R0, R25, 0x7ff00000, RZ, 0xc0, !PT ;  /* 0x7ff0000019008812 */ /* 0x000fe400078ec0ff */
[----:B------:R-:W-:-:S04]  /*1490*/  @!P4 SEL R3, R2, 0x63400000, !P5 ;  /* 0x634000000203c807 */ /* 0x000fc80006800000 */
[----:B------:R-:W-:-:S04]  /*14a0*/  @!P4 LOP3.LUT R3, R3, 0x80000000, R29, 0xf8, !PT ;  /* 0x800000000303c812 */ /* 0x000fc800078ef81d */
[----:B------:R-:W-:Y:S01]  /*14b0*/  @!P4 LOP3.LUT R37, R3, 0x100000, RZ, 0xfc, !PT ;  /* 0x001000000325c812 */ /* 0x000fe200078efcff */
[----:B------:R-:W-:Y:S01]  /*14c0*/  IMAD.MOV.U32 R3, RZ, RZ, R4 ;  /* 0x000000ffff037224 */ /* 0x000fe200078e0004 */
[----:B0-----:R-:W-:-:S08]  /*14d0*/  DFMA R32, R30, -R24, 1 ;  /* 0x3ff000001e20742b */ /* 0x001fd00000000818 */
[----:B------:R-:W-:-:S08]  /*14e0*/  DFMA R32, R32, R32, R32 ;  /* 0x000000202020722b */ /* 0x000fd00000000020 */
[----:B------:R-:W-:Y:S01]  /*14f0*/  DFMA R32, R30, R32, R30 ;  /* 0x000000201e20722b */ /* 0x000fe2000000001e */
[----:B------:R-:W-:Y:S02]  /*1500*/  SEL R31, R2, 0x63400000, !P3 ;  /* 0x63400000021f7807 */ /* 0x000fe40005800000 */
[----:B------:R-:W-:Y:S02]  /*1510*/  MOV R30, R28 ;  /* 0x0000001c001e7202 */ /* 0x000fe40000000f00 */
[----:B------:R-:W-:-:S03]  /*1520*/  LOP3.LUT R31, R31, 0x800fffff, R29, 0xf8, !PT ;  /* 0x800fffff1f1f7812 */ /* 0x000fc600078ef81d */
[----:B------:R-:W-:-:S03]  /*1530*/  DFMA R34, R32, -R24, 1 ;  /* 0x3ff000002022742b */ /* 0x000fc60000000818 */
[----:B------:R-:W-:-:S05]  /*1540*/  @!P4 DFMA R30, R30, 2, -R36 ;  /* 0x400000001e1ec82b */ /* 0x000fca0000000824 */
[----:B------:R-:W-:-:S05]  /*1550*/  DFMA R32, R32, R34, R32 ;  /* 0x000000222020722b */ /* 0x000fca0000000020 */
[----:B------:R-:W-:-:S03]  /*1560*/  @!P4 LOP3.LUT R3, R31, 0x7ff00000, RZ, 0xc0, !PT ;  /* 0x7ff000001f03c812 */ /* 0x000fc600078ec0ff */
[----:B------:R-:W-:Y:S02]  /*1570*/  DMUL R34, R32, R30 ;  /* 0x0000001e20227228 */ /* 0x000fe40000000000 */
[----:B------:R-:W-:-:S05]  /*1580*/  VIADD R43, R3, 0xffffffff ;  /* 0xffffffff032b7836 */ /* 0x000fca0000000000 */
[----:B------:R-:W-:Y:S01]  /*1590*/  ISETP.GT.U32.AND P0, PT, R43, 0x7feffffe, PT ;  /* 0x7feffffe2b00780c */ /* 0x000fe20003f04070 */
[----:B------:R-:W-:Y:S01]  /*15a0*/  VIADD R43, R0, 0xffffffff ;  /* 0xffffffff002b7836 */ /* 0x000fe20000000000 */
[----:B------:R-:W-:-:S04]  /*15b0*/  DFMA R36, R34, -R24, R30 ;  /* 0x800000182224722b */ /* 0x000fc8000000001e */
[----:B------:R-:W-:-:S04]  /*15c0*/  ISETP.GT.U32.OR P0, PT, R43, 0x7feffffe, P0 ;  /* 0x7feffffe2b00780c */ /* 0x000fc80000704470 */
[----:B------:R-:W-:-:S09]  /*15d0*/  DFMA R36, R32, R36, R34 ;  /* 0x000000242024722b */ /* 0x000fd20000000022 */
[----:B------:R-:W-:Y:S05]  /*15e0*/  @P0 BRA `(.L_x_78) ;  /* 0x00000000006c0947 */ /* 0x000fea0003800000 */
[----:B------:R-:W-:-:S04]  /*15f0*/  LOP3.LUT R3, R27, 0x7ff00000, RZ, 0xc0, !PT ;  /* 0x7ff000001b037812 */ /* 0x000fc800078ec0ff */
[CC--:B------:R-:W-:Y:S02]  /*1600*/  VIADDMNMX R0, R4.reuse, -R3.reuse, 0xb9600000, !PT ;  /* 0xb960000004007446 */ /* 0x0c0fe40007800903 */
[----:B------:R-:W-:Y:S02]  /*1610*/  ISETP.GE.U32.AND P0, PT, R4, R3, PT ;  /* 0x000000030400720c */ /* 0x000fe40003f06070 */
[----:B------:R-:W-:Y:S02]  /*1620*/  VIMNMX R0, PT, PT, R0, 0x46a00000, PT ;  /* 0x46a0000000007848 */ /* 0x000fe40003fe0100 */
[----:B------:R-:W-:Y:S01]  /*1630*/  SEL R3, R2, 0x63400000, !P0 ;  /* 0x6340000002037807 */ /* 0x000fe20004000000 */
[----:B------:R-:W-:-:S04]  /*1640*/  IMAD.MOV.U32 R2, RZ, RZ, RZ ;  /* 0x000000ffff027224 */ /* 0x000fc800078e00ff */
[----:B------:R-:W-:-:S04]  /*1650*/  IMAD.IADD R0, R0, 0x1, -R3 ;  /* 0x0000000100007824 */ /* 0x000fc800078e0a03 */
        /* <DEDUP_REMOVED lines=13> */
[----:B------:R-:W-:-:S03]  /*1730*/  DFMA R2, R32, -R2, R36 ;  /* 0x800000022002722b */ /* 0x000fc60000000024 */
[----:B------:R-:W-:-:S03]  /*1740*/  LOP3.LUT R27, R25, R27, RZ, 0x3c, !PT ;  /* 0x0000001b191b7212 */ /* 0x000fc600078e3cff */
[----:B------:R-:W-:-:S04]  /*1750*/  IADD3 R2, PT, PT, -R0, -0x43300000, RZ ;  /* 0xbcd0000000027810 */ /* 0x000fc80007ffe1ff */
[----:B------:R-:W-:-:S04]  /*1760*/  FSETP.NEU.AND P0, PT, |R3|, R2, PT ;  /* 0x000000020300720b */ /* 0x000fc80003f0d200 */
[----:B------:R-:W-:Y:S02]  /*1770*/  FSEL R32, R24, R32, !P0 ;  /* 0x0000002018207208 */ /* 0x000fe40004000000 */
[----:B------:R-:W-:Y:S01]  /*1780*/  FSEL R33, R27, R33, !P0 ;  /* 0x000000211b217208 */ /* 0x000fe20004000000 */
[----:B------:R-:W-:Y:S06]  /*1790*/  BRA `(.L_x_79) ;  /* 0x0000000000547947 */ /* 0x000fec0003800000 */
.L_x_78:
[----:B------:R-:W-:-:S14]  /*17a0*/  DSETP.NAN.AND P0, PT, R28, R28, PT ;  /* 0x0000001c1c00722a */ /* 0x000fdc0003f08000 */
[----:B------:R-:W-:Y:S05]  /*17b0*/  @P0 BRA `(.L_x_80) ;  /* 0x0000000000440947 */ /* 0x000fea0003800000 */
[----:B------:R-:W-:-:S14]  /*17c0*/  DSETP.NAN.AND P0, PT, R26, R26, PT ;  /* 0x0000001a1a00722a */ /* 0x000fdc0003f08000 */
[----:B------:R-:W-:Y:S05]  /*17d0*/  @P0 BRA `(.L_x_81) ;  /* 0x0000000000300947 */ /* 0x000fea0003800000 */
[----:B------:R-:W-:Y:S01]  /*17e0*/  ISETP.NE.AND P0, PT, R3, R0, PT ;  /* 0x000000000300720c */ /* 0x000fe20003f05270 */
[----:B------:R-:W-:Y:S02]  /*17f0*/  IMAD.MOV.U32 R32, RZ, RZ, 0x0 ;  /* 0x00000000ff207424 */ /* 0x000fe400078e00ff */
[----:B------:R-:W-:-:S10]  /*1800*/  IMAD.MOV.U32 R33, RZ, RZ, -0x80000 ;  /* 0xfff80000ff217424 */ /* 0x000fd400078e00ff */
        /* <DEDUP_REMOVED lines=9> */
.L_x_81:
[----:B------:R-:W-:Y:S01]  /*18a0*/  LOP3.LUT R33, R27, 0x80000, RZ, 0xfc, !PT ;  /* 0x000800001b217812 */ /* 0x000fe200078efcff */
[----:B------:R-:W-:Y:S01]  /*18b0*/  IMAD.MOV.U32 R32, RZ, RZ, R26 ;  /* 0x000000ffff207224 */ /* 0x000fe200078e001a */
[----:B------:R-:W-:Y:S06]  /*18c0*/  BRA `(.L_x_79) ;  /* 0x0000000000087947 */ /* 0x000fec0003800000 */
.L_x_80:
[----:B------:R-:W-:Y:S02]  /*18d0*/  LOP3.LUT R33, R29, 0x80000, RZ, 0xfc, !PT ;  /* 0x000800001d217812 */ /* 0x000fe400078efcff */
[----:B------:R-:W-:-:S07]  /*18e0*/  MOV R32, R28 ;  /* 0x0000001c00207202 */ /* 0x000fce0000000f00 */
.L_x_79:
[----:B------:R-:W-:Y:S05]  /*18f0*/  BSYNC.RECONVERGENT B2 ;  /* 0x0000000000027941 */ /* 0x000fea0003800200 */
.L_x_77:
[----:B------:R-:W-:Y:S02]  /*1900*/  IMAD.MOV.U32 R43, RZ, RZ, 0x0 ;  /* 0x00000000ff2b7424 */ /* 0x000fe400078e00ff */
[----:B------:R-:W-:Y:S02]  /*1910*/  IMAD.MOV.U32 R2, RZ, RZ, R32 ;  /* 0x000000ffff027224 */ /* 0x000fe400078e0020 */
[----:B------:R-:W-:Y:S01]  /*1920*/  IMAD.MOV.U32 R3, RZ, RZ, R33 ;  /* 0x000000ffff037224 */ /* 0x000fe200078e0021 */
[----:B------:R-:W-:Y:S06]  /*1930*/  RET.REL.NODEC R42 `(_ZN14implicit_fused24build_tridiag_rhs_kernelIdEEvPKT_S3_S3_S3_S3_S3_S3_iiS1_S1_S1_S1_PS1_S4_S4_S4_) ;  /* 0xffffffe42ab07950 */ /* 0x000fec0003c3ffff */
        .weak           $__internal_4_$__cuda_sm20_drsqrt_f64_slowpath_v2
        .type           $__internal_4_$__cuda_sm20_drsqrt_f64_slowpath_v2,@function
        .size           $__internal_4_$__cuda_sm20_drsqrt_f64_slowpath_v2,($__internal_5_$__cuda_sm20_dsqrt_rn_f64_mediumpath_v1 - $__internal_4_$__cuda_sm20_drsqrt_f64_slowpath_v2)
$__internal_4_$__cuda_sm20_drsqrt_f64_slowpath_v2:
[----:B------:R-:W-:Y:S01]  /*1940*/  IMAD.MOV.U32 R26, RZ, RZ, R10 ;  /* 0x000000ffff1a7224 */ /* 0x000fe200078e000a */
[----:B------:R-:W-:Y:S01]  /*1950*/  BSSY.RECONVERGENT B2, `(.L_x_82) ;  /* 0x000001e000027945 */ /* 0x000fe20003800200 */
[----:B------:R-:W-:Y:S01]  /*1960*/  IMAD.MOV.U32 R27, RZ, RZ, R11 ;  /* 0x000000ffff1b7224 */ /* 0x000fe200078e000b */
[----:B------:R-:W-:-:S05]  /*1970*/  LOP3.LUT R24, R11, 0x80000000, RZ, 0xc0, !PT ;  /* 0x800000000b187812 */ /* 0x000fca00078ec0ff */
[----:B------:R-:W-:-:S14]  /*1980*/  DSETP.NEU.AND P0, PT, R26, RZ, PT ;  /* 0x000000ff1a00722a */ /* 0x000fdc0003f0d000 */
        /* <DEDUP_REMOVED lines=11> */
[----:B------:R-:W-:Y:S02]  /*1a40*/  IMAD.MOV.U32 R24, RZ, RZ, RZ ;  /* 0x000000ffff187224 */ /* 0x000fe400078e00ff */
[----:B------:R-:W-:Y:S02]  /*1a50*/  IMAD.MOV.U32 R30, RZ, RZ, 0x0 ;  /* 0x00000000ff1e7424 */ /* 0x000fe400078e00ff */
[----:B------:R-:W-:Y:S01]  /*1a60*/  IMAD.MOV.U32 R31, RZ, RZ, 0x3fd80000 ;  /* 0x3fd80000ff1f7424 */ /* 0x000fe200078e00ff */
        /* <DEDUP_REMOVED lines=8> */
.L_x_84:
[----:B------:R-:W-:Y:S01]  /*1af0*/  DADD R24, R26, R26 ;  /* 0x000000001a187229 */ /* 0x000fe2000000001a */
[----:B------:R-:W-:Y:S10]  /*1b00*/  BRA `(.L_x_85) ;  /* 0x0000000000087947 */ /* 0x000ff40003800000 */
.L_x_83:
[----:B------:R-:W-:Y:S01]  /*1b10*/  LOP3.LUT R25, R24, 0x7ff00000, RZ, 0xfc, !PT ;  /* 0x7ff0000018197812 */ /* 0x000fe200078efcff */
[----:B------:R-:W-:-:S07]  /*1b20*/  IMAD.MOV.U32 R24, RZ, RZ, RZ ;  /* 0x000000ffff187224 */ /* 0x000fce00078e00ff */
.L_x_85:
[----:B------:R-:W-:Y:S05]  /*1b30*/  BSYNC.RECONVERGENT B2 ;  /* 0x0000000000027941 */ /* 0x000fea0003800200 */
.L_x_82:
[----:B------:R-:W-:Y:S02]  /*1b40*/  IMAD.MOV.U32 R4, RZ, RZ, R24 ;  /* 0x000000ffff047224 */ /* 0x000fe400078e0018 */
[----:B------:R-:W-:Y:S02]  /*1b50*/  IMAD.MOV.U32 R27, RZ, RZ, R25 ;  /* 0x000000ffff1b7224 */ /* 0x000fe400078e0019 */
[----:B------:R-:W-:Y:S02]  /*1b60*/  IMAD.MOV.U32 R24, RZ, RZ, R0 ;  /* 0x000000ffff187224 */ /* 0x000fe400078e0000 */
[----:B------:R-:W-:-:S04]  /*1b70*/  IMAD.MOV.U32 R25, RZ, RZ, 0x0 ;  /* 0x00000000ff197424 */ /* 0x000fc800078e00ff */
[----:B------:R-:W-:Y:S05]  /*1b80*/  RET.REL.NODEC R24 `(_ZN14implicit_fused24build_tridiag_rhs_kernelIdEEvPKT_S3_S3_S3_S3_S3_S3_iiS1_S1_S1_S1_PS1_S4_S4_S4_) ;  /* 0xffffffe4181c7950 */ /* 0x000fea0003c3ffff */
        .weak           $__internal_5_$__cuda_sm20_dsqrt_rn_f64_mediumpath_v1
        .type           $__internal_5_$__cuda_sm20_dsqrt_rn_f64_mediumpath_v1,@function
        .size           $__internal_5_$__cuda_sm20_dsqrt_rn_f64_mediumpath_v1,(.L_x_111 - $__internal_5_$__cuda_sm20_dsqrt_rn_f64_mediumpath_v1)
$__internal_5_$__cuda_sm20_dsqrt_rn_f64_mediumpath_v1:
[----:B------:R-:W-:Y:S01]  /*1b90*/  ISETP.GE.U32.AND P0, PT, R4, -0x3400000, PT ;  /* 0xfcc000000400780c */ /* 0x000fe20003f06070 */
[----:B------:R-:W-:Y:S01]  /*1ba0*/  BSSY.RECONVERGENT B2, `(.L_x_86) ;  /* 0x0000028000027945 */ /* 0x000fe20003800200 */
[----:B------:R-:W-:Y:S01]  /*1bb0*/  IMAD.MOV.U32 R8, RZ, RZ, R24 ;  /* 0x000000ffff087224 */ /* 0x000fe200078e0018 */
[----:B------:R-:W-:Y:S01]  /*1bc0*/  MOV R2, R28 ;  /* 0x0000001c00027202 */ /* 0x000fe20000000f00 */
[----:B------:R-:W-:Y:S02]  /*1bd0*/  IMAD.MOV.U32 R3, RZ, RZ, R29 ;  /* 0x000000ffff037224 */ /* 0x000fe400078e001d */
[----:B------:R-:W-:Y:S02]  /*1be0*/  IMAD.MOV.U32 R4, RZ, RZ, R10 ;  /* 0x000000ffff047224 */ /* 0x000fe400078e000a */
[----:B------:R-:W-:-:S05]  /*1bf0*/  IMAD.MOV.U32 R5, RZ, RZ, R11 ;  /* 0x000000ffff057224 */ /* 0x000fca00078e000b */
[----:B------:R-:W-:Y:S05]  /*1c00*/  @!P0 BRA `(.L_x_87) ;  /* 0x0000000000208947 */ /* 0x000fea0003800000 */
[----:B------:R-:W-:-:S10]  /*1c10*/  DFMA.RM R2, R2, R8, R26 ;  /* 0x000000080202722b */ /* 0x000fd4000000401a */
[----:B------:R-:W-:-:S05]  /*1c20*/  IADD3 R8, P0, PT, R2, 0x1, RZ ;  /* 0x0000000102087810 */ /* 0x000fca0007f1e0ff */
[----:B------:R-:W-:-:S06]  /*1c30*/  IMAD.X R9, RZ, RZ, R3, P0 ;  /* 0x000000ffff097224 */ /* 0x000fcc00000e0603 */
[----:B------:R-:W-:-:S08]  /*1c40*/  DFMA.RP R4, -R2, R8, R4 ;  /* 0x000000080204722b */ /* 0x000fd00000008104 */
[----:B------:R-:W-:-:S06]  /*1c50*/  DSETP.GT.AND P0, PT, R4, RZ, PT ;  /* 0x000000ff0400722a */ /* 0x000fcc0003f04000 */
[----:B------:R-:W-:Y:S02]  /*1c60*/  FSEL R2, R8, R2, P0 ;  /* 0x0000000208027208 */ /* 0x000fe40000000000 */
[----:B------:R-:W-:Y:S01]  /*1c70*/  FSEL R3, R9, R3, P0 ;  /* 0x0000000309037208 */ /* 0x000fe20000000000 */
[----:B------:R-:W-:Y:S06]  /*1c80*/  BRA `(.L_x_88) ;  /* 0x0000000000647947 */ /* 0x000fec0003800000 */
.L_x_87:
[----:B------:R-:W-:-:S14]  /*1c90*/  DSETP.NE.AND P0, PT, R4, RZ, PT ;  /* 0x000000ff0400722a */ /* 0x000fdc0003f05000 */
[----:B------:R-:W-:Y:S05]  /*1ca0*/  @!P0 BRA `(.L_x_89) ;  /* 0x0000000000588947 */ /* 0x000fea0003800000 */
[----:B------:R-:W-:-:S13]  /*1cb0*/  ISETP.GE.AND P0, PT, R5, RZ, PT ;  /* 0x000000ff0500720c */ /* 0x000fda0003f06270 */
[----:B------:R-:W-:Y:S02]  /*1cc0*/  @!P0 IMAD.MOV.U32 R2, RZ, RZ, 0x0 ;  /* 0x00000000ff028424 */ /* 0x000fe400078e00ff */
[----:B------:R-:W-:Y:S01]  /*1cd0*/  @!P0 IMAD.MOV.U32 R3, RZ, RZ, -0x80000 ;  /* 0xfff80000ff038424 */ /* 0x000fe200078e00ff */
[----:B------:R-:W-:Y:S06]  /*1ce0*/  @!P0 BRA `(.L_x_88) ;  /* 0x00000000004c8947 */ /* 0x000fec0003800000 */
[----:B------:R-:W-:-:S13]  /*1cf0*/  ISETP.GT.AND P0, PT, R5, 0x7fefffff, PT ;  /* 0x7fefffff0500780c */ /* 0x000fda0003f04270 */
[----:B------:R-:W-:Y:S05]  /*1d00*/  @P0 BRA `(.L_x_89) ;  /* 0x0000000000400947 */ /* 0x000fea0003800000 */
[----:B------:R-:W-:Y:S01]  /*1d10*/  DMUL R2, R4, 8.11296384146066816958e+31 ;  /* 0x4690000004027828 */ /* 0x000fe20000000000 */
[----:B------:R-:W-:Y:S02]  /*1d20*/  IMAD.MOV.U32 R24, RZ, RZ, 0x0 ;  /* 0x00000000ff187424 */ /* 0x000fe400078e00ff */
[----:B------:R-:W-:Y:S02]  /*1d30*/  IMAD.MOV.U32 R4, RZ, RZ, RZ ;  /* 0x000000ffff047224 */ /* 0x000fe400078e00ff */
[----:B------:R-:W-:Y:S01]  /*1d40*/  IMAD.MOV.U32 R25, RZ, RZ, 0x3fd80000 ;  /* 0x3fd80000ff197424 */ /* 0x000fe200078e00ff */
[----:B------:R-:W0:Y:S03]  /*1d50*/  MUFU.RSQ64H R5, R3 ;  /* 0x0000000300057308 */ /* 0x000e260000001c00 */
[----:B0-----:R-:W-:-:S08]  /*1d60*/  DMUL R8, R4, R4 ;  /* 0x0000000404087228 */ /* 0x001fd00000000000 */
[----:B------:R-:W-:-:S08]  /*1d70*/  DFMA R8, R2, -R8, 1 ;  /* 0x3ff000000208742b */ /* 0x000fd00000000808 */
[----:B------:R-:W-:Y:S02]  /*1d80*/  DFMA R24, R8, R24, 0.5 ;  /* 0x3fe000000818742b */ /* 0x000fe40000000018 */
[----:B------:R-:W-:-:S08]  /*1d90*/  DMUL R8, R4, R8 ;  /* 0x0000000804087228 */ /* 0x000fd00000000000 */
[----:B------:R-:W-:-:S08]  /*1da0*/  DFMA R8, R24, R8, R4 ;  /* 0x000000081808722b */ /* 0x000fd00000000004 */
[----:B------:R-:W-:Y:S02]  /*1db0*/  DMUL R4, R2, R8 ;  /* 0x0000000802047228 */ /* 0x000fe40000000000 */
[----:B------:R-:W-:-:S06]  /*1dc0*/  VIADD R9, R9, 0xfff00000 ;  /* 0xfff0000009097836 */ /* 0x000fcc0000000000 */
[----:B------:R-:W-:-:S08]  /*1dd0*/  DFMA R24, R4, -R4, R2 ;  /* 0x800000040418722b */ /* 0x000fd00000000002 */
[----:B------:R-:W-:-:S10]  /*1de0*/  DFMA R2, R8, R24, R4 ;  /* 0x000000180802722b */ /* 0x000fd40000000004 */
[----:B------:R-:W-:Y:S01]  /*1df0*/  VIADD R3, R3, 0xfcb00000 ;  /* 0xfcb0000003037836 */ /* 0x000fe20000000000 */
[----:B------:R-:W-:Y:S06]  /*1e00*/  BRA `(.L_x_88) ;  /* 0x0000000000047947 */ /* 0x000fec0003800000 */
.L_x_89:
[----:B------:R-:W-:-:S11]  /*1e10*/  DADD R2, R4, R4 ;  /* 0x0000000004027229 */ /* 0x000fd60000000004 */
.L_x_88:
[----:B------:R-:W-:Y:S05]  /*1e20*/  BSYNC.RECONVERGENT B2 ;  /* 0x0000000000027941 */ /* 0x000fea0003800200 */
.L_x_86:
[----:B------:R-:W-:Y:S02]  /*1e30*/  IMAD.MOV.U32 R4, RZ, RZ, R2 ;  /* 0x000000ffff047224 */ /* 0x000fe400078e0002 */
[----:B------:R-:W-:Y:S02]  /*1e40*/  IMAD.MOV.U32 R5, RZ, RZ, R3 ;  /* 0x000000ffff057224 */ /* 0x000fe400078e0003 */
[----:B------:R-:W-:Y:S02]  /*1e50*/  IMAD.MOV.U32 R2, RZ, RZ, R0 ;  /* 0x000000ffff027224 */ /* 0x000fe400078e0000 */
[----:B------:R-:W-:-:S04]  /*1e60*/  IMAD.MOV.U32 R3, RZ, RZ, 0x0 ;  /* 0x00000000ff037424 */ /* 0x000fc800078e00ff */
[----:B------:R-:W-:Y:S05]  /*1e70*/  RET.REL.NODEC R2 `(_ZN14implicit_fused24build_tridiag_rhs_kernelIdEEvPKT_S3_S3_S3_S3_S3_S3_iiS1_S1_S1_S1_PS1_S4_S4_S4_) ;  /* 0xffffffe002607950 */ /* 0x000fea0003c3ffff */
.L_x_90:
        /* <DEDUP_REMOVED lines=16> */
.L_x_111:


//--------------------- .text._ZN14implicit_fused14moments_kernelIdEEvPKT_S3_iiS1_PS1_S4_S4_ --------------------------
	.section	.text._ZN14implicit_fused14moments_kernelIdEEvPKT_S3_iiS1_PS1_S4_S4_,"ax",@progbits
	.align	128
        .global         _ZN14implicit_fused14moments_kernelIdEEvPKT_S3_iiS1_PS1_S4_S4_
        .type           _ZN14implicit_fused14moments_kernelIdEEvPKT_S3_iiS1_PS1_S4_S4_,@function
        .size           _ZN14implicit_fused14moments_kernelIdEEvPKT_S3_iiS1_PS1_S4_S4_,(.L_x_112 - _ZN14implicit_fused14moments_kernelIdEEvPKT_S3_iiS1_PS1_S4_S4_)
        .other          _ZN14implicit_fused14moments_kernelIdEEvPKT_S3_iiS1_PS1_S4_S4_,@"STO_CUDA_ENTRY STV_DEFAULT"
_ZN14implicit_fused14moments_kernelIdEEvPKT_S3_iiS1_PS1_S4_S4_:
.text._ZN14implicit_fused14moments_kernelIdEEvPKT_S3_iiS1_PS1_S4_S4_:
[----:B------:R-:W-:Y:S01]  /*0000*/  LDC R1, c[0x0][0x37c] ;  /* 0x0000df00ff017b82 */ /* 0x000fe20000000800 */
[----:B------:R-:W0:Y:S01]  /*0010*/  S2R R0, SR_CTAID.X ;  /* 0x0000000000007919 */ /* 0x000e220000002500 */
[----:B------:R-:W0:Y:S02]  /*0020*/  LDCU UR4, c[0x0][0x390] ;  /* 0x00007200ff0477ac */ /* 0x000e240008000800 */
[----:B0-----:R-:W-:-:S13]  /*0030*/  ISETP.GE.AND P0, PT, R0, UR4, PT ;  /* 0x0000000400007c0c */ /* 0x001fda000bf06270 */
[----:B------:R-:W-:Y:S05]  /*0040*/  @P0 EXIT ;  /* 0x000000000000094d */ /* 0x000fea0003800000 */
[----:B------:R-:W0:Y:S01]  /*0050*/  S2R R20, SR_TID.X ;  /* 0x0000000000147919 */ /* 0x000e220000002100 */
[----:B------:R-:W0:Y:S01]  /*0060*/  LDCU UR4, c[0x0][0x394] ;  /* 0x00007280ff0477ac */ /* 0x000e220008000800 */
[----:B------:R-:W1:Y:S01]  /*0070*/  LDC R18, c[0x0][0x360] ;  /* 0x0000d800ff127b82 */ /* 0x000e620000000800 */
[----:B------:R-:W-:Y:S01]  /*0080*/  MOV R19, 0x400 ;  /* 0x0000040000137802 */ /* 0x000fe20000000f00 */
[----:B------:R-:W2:Y:S01]  /*0090*/  S2R R2, SR_CgaCtaId ;  /* 0x0000000000027919 */ /* 0x000ea20000008800 */
[----:B------:R-:W3:Y:S01]  /*00a0*/  LDCU.64 UR6, c[0x0][0x358] ;  /* 0x00006b00ff0677ac */ /* 0x000ee20008000a00 */
[----:B------:R-:W-:Y:S01]  /*00b0*/  BSSY.RECONVERGENT B0, `(.L_x_91) ;  /* 0x000001c000007945 */ /* 0x000fe20003800200 */
[----:B------:R-:W-:Y:S02]  /*00c0*/  CS2R R6, SRZ ;  /* 0x0000000000067805 */ /* 0x000fe4000001ff00 */
[----:B------:R-:W-:Y:S01]  /*00d0*/  CS2R R4, SRZ ;  /* 0x0000000000047805 */ /* 0x000fe2000001ff00 */
[----:B-1----:R-:W-:Y:S01]  /*00e0*/  IMAD.MOV.U32 R22, RZ, RZ, R18 ;  /* 0x000000ffff167224 */ /* 0x002fe200078e0012 */
[----:B0-----:R-:W-:-:S02]  /*00f0*/  ISETP.GE.AND P0, PT, R20, UR4, PT ;  /* 0x0000000414007c0c */ /* 0x001fc4000bf06270 */
[----:B--2---:R-:W-:Y:S02]  /*0100*/  LEA R19, R2, R19, 0x18 ;  /* 0x0000001302137211 */ /* 0x004fe400078ec0ff */
[----:B------:R-:W-:-:S03]  /*0110*/  CS2R R2, SRZ ;  /* 0x0000000000027805 */ /* 0x000fc6000001ff00 */
[----:B------:R-:W-:-:S04]  /*0120*/  IMAD R21, R20, 0x8, R19 ;  /* 0x0000000814157824 */ /* 0x000fc800078e0213 */
[----:B------:R-:W-:Y:S02]  /*0130*/  IMAD R23, R18, 0x8, R21 ;  /* 0x0000000812177824 */ /* 0x000fe400078e0215 */
[----:B---3--:R-:W-:Y:S05]  /*0140*/  @P0 BRA `(.L_x_92) ;  /* 0x0000000000480947 */ /* 0x008fea0003800000 */
[----:B------:R-:W0:Y:S01]  /*0150*/  LDC.64 R8, c[0x0][0x380] ;  /* 0x0000e000ff087b82 */ /* 0x000e220000000a00 */
[----:B------:R-:W-:Y:S01]  /*0160*/  IMAD.MOV.U32 R25, RZ, RZ, R20 ;  /* 0x000000ffff197224 */ /* 0x000fe200078e0014 */
[----:B------:R-:W-:Y:S02]  /*0170*/  CS2R R2, SRZ ;  /* 0x0000000000027805 */ /* 0x000fe4000001ff00 */
[----:B------:R-:W-:Y:S02]  /*0180*/  CS2R R4, SRZ ;  /* 0x0000000000047805 */ /* 0x000fe4000001ff00 */
[----:B------:R-:W-:Y:S02]  /*0190*/  CS2R R6, SRZ ;  /* 0x0000000000067805 */ /* 0x000fe4000001ff00 */
[----:B------:R-:W1:Y:S05]  /*01a0*/  LDC.64 R10, c[0x0][0x388] ;  /* 0x0000e200ff0a7b82 */ /* 0x000e6a0000000a00 */
.L_x_93:
[----:B------:R-:W-:Y:S02]  /*01b0*/  IMAD R15, R0, UR4, R25 ;  /* 0x00000004000f7c24 */ /* 0x000fe4000f8e0219 */
[----:B-1----:R-:W-:-:S04]  /*01c0*/  IMAD.WIDE R12, R25, 0x8, R10 ;  /* 0x00000008190c7825 */ /* 0x002fc800078e020a */
[----:B0-----:R-:W-:Y:S02]  /*01d0*/  IMAD.WIDE R14, R15, 0x8, R8 ;  /* 0x000000080f0e7825 */ /* 0x001fe400078e0208 */
[----:B------:R-:W2:Y:S04]  /*01e0*/  LDG.E.64.CONSTANT R12, desc[UR6][R12.64] ;  /* 0x000000060c0c7981 */ /* 0x000ea8000c1e9b00 */
[----:B------:R-:W2:Y:S01]  /*01f0*/  LDG.E.64.CONSTANT R14, desc[UR6][R14.64] ;  /* 0x000000060e0e7981 */ /* 0x000ea2000c1e9b00 */
[----:B------:R-:W-:-:S05]  /*0200*/  IMAD.IADD R25, R22, 0x1, R25 ;  /* 0x0000000116197824 */ /* 0x000fca00078e0219 */
[----:B------:R-:W-:Y:S01]  /*0210*/  ISETP.GE.AND P0, PT, R25, UR4, PT ;  /* 0x0000000419007c0c */ /* 0x000fe2000bf06270 */
[C---:B--2---:R-:W-:Y:S02]  /*0220*/  DMUL R16, R14.reuse, R12 ;  /* 0x0000000c0e107228 */ /* 0x044fe40000000000 */
[----:B------:R-:W-:-:S06]  /*0230*/  DADD R6, R14, R6 ;  /* 0x000000000e067229 */ /* 0x000fcc0000000006 */
[----:B------:R-:W-:Y:S02]  /*0240*/  DFMA R2, R12, R16, R2 ;  /* 0x000000100c02722b */ /* 0x000fe40000000002 */
[----:B------:R-:W-:Y:S02]  /*0250*/  DADD R4, R16, R4 ;  /* 0x0000000010047229 */ /* 0x000fe40000000004 */
[----:B------:R-:W-:Y:S09]  /*0260*/  @!P0 BRA `(.L_x_93) ;  /* 0xfffffffc00d08947 */ /* 0x000ff2000383ffff */
.L_x_92:
[----:B------:R-:W-:Y:S05]  /*0270*/  BSYNC.RECONVERGENT B0 ;  /* 0x0000000000007941 */ /* 0x000fea0003800200 */
.L_x_91:
[----:B------:R-:W-:Y:S01]  /*0280*/  ISETP.GE.U32.AND P0, PT, R22, 0x2, PT ;  /* 0x000000021600780c */ /* 0x000fe20003f06070 */
[----:B------:R-:W-:Y:S01]  /*0290*/  IMAD R9, R18, 0x8, R23 ;  /* 0x0000000812097824 */ /* 0x000fe200078e0217 */
[----:B------:R0:W-:Y:S04]  /*02a0*/  STS.64 [R21], R6 ;  /* 0x0000000615007388 */ /* 0x0001e80000000a00 */
[----:B------:R0:W-:Y:S04]  /*02b0*/  STS.64 [R23], R4 ;  /* 0x0000000417007388 */ /* 0x0001e80000000a00 */
[----:B------:R0:W-:Y:S01]  /*02c0*/  STS.64 [R9], R2 ;  /* 0x0000000209007388 */ /* 0x0001e20000000a00 */
[----:B------:R-:W-:Y:S06]  /*02d0*/  BAR.SYNC.DEFER_BLOCKING 0x0 ;  /* 0x0000000000007b1d */ /* 0x000fec0000010000 */
[----:B------:R-:W-:Y:S05]  /*02e0*/  @!P0 BRA `(.L_x_94) ;  /* 0x0000000000608947 */ /* 0x000fea0003800000 */
.L_x_97:
[----:B0-----:R-:W-:Y:S01]  /*02f0*/  SHF.R.U32.HI R2, RZ, 0x1, R22 ;  /* 0x00000001ff027819 */ /* 0x001fe20000011616 */
[----:B------:R-:W-:Y:S03]  /*0300*/  BSSY.RECONVERGENT B0, `(.L_x_95) ;  /* 0x0000012000007945 */ /* 0x000fe60003800200 */
[----:B------:R-:W-:-:S13]  /*0310*/  ISETP.GE.U32.AND P0, PT, R20, R2, PT ;  /* 0x000000021400720c */ /* 0x000fda0003f06070 */
[----:B------:R-:W-:Y:S05]  /*0320*/  @P0 BRA `(.L_x_96) ;  /* 0x00000000003c0947 */ /* 0x000fea0003800000 */
[----:B------:R-:W-:Y:S01]  /*0330*/  IMAD R3, R2, 0x8, R21 ;  /* 0x0000000802037824 */ /* 0x000fe200078e0215 */
[----:B------:R-:W-:Y:S03]  /*0340*/  LDS.64 R6, [R21] ;  /* 0x0000000015067984 */ /* 0x000fe60000000a00 */
[C---:B------:R-:W-:Y:S01]  /*0350*/  IMAD R15, R18.reuse, 0x8, R3 ;  /* 0x00000008120f7824 */ /* 0x040fe200078e0203 */
[----:B------:R-:W0:Y:S03]  /*0360*/  LDS.64 R4, [R3] ;  /* 0x0000000003047984 */ /* 0x000e260000000a00 */
[----:B------:R-:W-:Y:S01]  /*0370*/  IMAD R8, R18, 0x8, R15 ;  /* 0x0000000812087824 */ /* 0x000fe200078e020f */
[----:B0-----:R-:W-:-:S07]  /*0380*/  DADD R4, R4, R6 ;  /* 0x0000000004047229 */ /* 0x001fce0000000006 */
[----:B------:R-:W-:Y:S04]  /*0390*/  STS.64 [R21], R4 ;  /* 0x0000000415007388 */ /* 0x000fe80000000a00 */
[----:B------:R-:W-:Y:S04]  /*03a0*/  LDS.64 R6, [R15] ;  /* 0x000000000f067984 */ /* 0x000fe80000000a00 */
[----:B------:R-:W0:Y:S02]  /*03b0*/  LDS.64 R10, [R23] ;  /* 0x00000000170a7984 */ /* 0x000e240000000a00 */
[----:B0-----:R-:W-:-:S07]  /*03c0*/  DADD R6, R6, R10 ;  /* 0x0000000006067229 */ /* 0x001fce000000000a */
[----:B------:R-:W-:Y:S04]  /*03d0*/  STS.64 [R23], R6 ;  /* 0x0000000617007388 */ /* 0x000fe80000000a00 */
[----:B------:R-:W-:Y:S04]  /*03e0*/  LDS.64 R10, [R8] ;  /* 0x00000000080a7984 */ /* 0x000fe80000000a00 */
[----:B------:R-:W0:Y:S02]  /*03f0*/  LDS.64 R12, [R9] ;  /* 0x00000000090c7984 */ /* 0x000e240000000a00 */
[----:B0-----:R-:W-:-:S07]  /*0400*/  DADD R10, R10, R12 ;  /* 0x000000000a0a7229 */ /* 0x001fce000000000c */
[----:B------:R0:W-:Y:S04]  /*0410*/  STS.64 [R9], R10 ;  /* 0x0000000a09007388 */ /* 0x0001e80000000a00 */
.L_x_96:
[----:B------:R-:W-:Y:S05]  /*0420*/  BSYNC.RECONVERGENT B0 ;  /* 0x0000000000007941 */ /* 0x000fea0003800200 */
.L_x_95:
[----:B------:R-:W-:Y:S01]  /*0430*/  BAR.SYNC.DEFER_BLOCKING 0x0 ;  /* 0x0000000000007b1d */ /* 0x000fe20000010000 */
[----:B------:R-:W-:Y:S01]  /*0440*/  ISETP.GT.U32.AND P0, PT, R22, 0x3, PT ;  /* 0x000000031600780c */ /* 0x000fe20003f04070 */
[----:B------:R-:W-:-:S12]  /*0450*/  IMAD.MOV.U32 R22, RZ, RZ, R2 ;  /* 0x000000ffff167224 */ /* 0x000fd800078e0002 */
[----:B------:R-:W-:Y:S05]  /*0460*/  @P0 BRA `(.L_x_97) ;  /* 0xfffffffc00a00947 */ /* 0x000fea000383ffff */
.L_x_94:
[----:B------:R-:W-:-:S13]  /*0470*/  ISETP.NE.AND P0, PT, R20, RZ, PT ;  /* 0x000000ff1400720c */ /* 0x000fda0003f05270 */
[----:B------:R-:W-:Y:S05]  /*0480*/  @P0 EXIT ;  /* 0x000000000000094d */ /* 0x000fea0003800000 */
[----:B------:R-:W1:Y:S01]  /*0490*/  S2UR UR5, SR_CgaCtaId ;  /* 0x00000000000579c3 */ /* 0x000e620000008800 */
[----:B------:R-:W-:Y:S01]  /*04a0*/  UMOV UR4, 0x400 ;  /* 0x0000040000047882 */ /* 0x000fe20000000000 */
[C---:B------:R-:W-:Y:S02]  /*04b0*/  IMAD R19, R18.reuse, 0x8, R19 ;  /* 0x0000000812137824 */ /* 0x040fe400078e0213 */
[----:B0-----:R-:W-:Y:S02]  /*04c0*/  IMAD.MOV.U32 R4, RZ, RZ, 0x1 ;  /* 0x00000001ff047424 */ /* 0x001fe400078e00ff */
[----:B------:R-:W-:Y:S01]  /*04d0*/  IMAD R18, R18, 0x8, R19 ;  /* 0x0000000812127824 */ /* 0x000fe200078e0213 */
[----:B------:R-:W-:Y:S01]  /*04e0*/  LDS.64 R2, [R19] ;  /* 0x0000000013027984 */ /* 0x000fe20000000a00 */
[----:B-1----:R-:W-:-:S09]  /*04f0*/  ULEA UR4, UR5, UR4, 0x18 ;  /* 0x0000000405047291 */ /* 0x002fd2000f8ec0ff */
[----:B------:R-:W0:Y:S02]  /*0500*/  LDS.64 R8, [UR4] ;  /* 0x00000004ff087984 */ /* 0x000e240008000a00 */
[----:B------:R-:W0:Y:S02]  /*0510*/  LDCU.64 UR4, c[0x0][0x398] ;  /* 0x00007300ff0477ac */ /* 0x000e240008000a00 */
[----:B0-----:R-:W-:-:S06]  /*0520*/  DMUL R8, R8, UR4 ;  /* 0x0000000408087c28 */ /* 0x001fcc0008000000 */
[----:B------:R-:W0:Y:S02]  /*0530*/  MUFU.RCP64H R5, R9 ;  /* 0x0000000900057308 */ /* 0x000e240000001800 */
[----:B0-----:R-:W-:-:S08]  /*0540*/  DFMA R6, -R8, R4, 1 ;  /* 0x3ff000000806742b */ /* 0x001fd00000000104 */
[----:B------:R-:W-:-:S08]  /*0550*/  DFMA R6, R6, R6, R6 ;  /* 0x000000060606722b */ /* 0x000fd00000000006 */
[----:B------:R-:W-:Y:S02]  /*0560*/  DFMA R6, R4, R6, R4 ;  /* 0x000000060406722b */ /* 0x000fe40000000004 */
[----:B------:R-:W-:-:S06]  /*0570*/  DMUL R4, R2, UR4 ;  /* 0x0000000402047c28 */ /* 0x000fcc0008000000 */
[----:B------:R-:W-:-:S04]  /*0580*/  DFMA R10, -R8, R6, 1 ;  /* 0x3ff00000080a742b */ /* 0x000fc80000000106 */
[----:B------:R-:W-:-:S04]  /*0590*/  FSETP.GEU.AND P1, PT, |R5|, 6.5827683646048100446e-37, PT ;  /* 0x036000000500780b */ /* 0x000fc80003f2e200 */
[----:B------:R-:W-:Y:S01]  /*05a0*/  DFMA R10, R6, R10, R6 ;  /* 0x0000000a060a722b */ /* 0x000fe20000000006 */
[----:B------:R-:W0:Y:S07]  /*05b0*/  LDS.64 R6, [R18] ;  /* 0x0000000012067984 */ /* 0x000e2e0000000a00 */
[----:B------:R-:W-:-:S08]  /*05c0*/  DMUL R2, R4, R10 ;  /* 0x0000000a04027228 */ /* 0x000fd00000000000 */
[----:B------:R-:W-:-:S08]  /*05d0*/  DFMA R12, -R8, R2, R4 ;  /* 0x00000002080c722b */ /* 0x000fd00000000104 */
[----:B------:R-:W-:-:S10]  /*05e0*/  DFMA R2, R10, R12, R2 ;  /* 0x0000000c0a02722b */ /* 0x000fd40000000002 */
[----:B------:R-:W-:-:S05]  /*05f0*/  FFMA R10, RZ, R9, R3 ;  /* 0x00000009ff0a7223 */ /* 0x000fca0000000003 */
[----:B------:R-:W-:Y:S01]  /*0600*/  FSETP.GT.AND P0, PT, |R10|, 1.469367938527859385e-39, PT ;  /* 0x001000000a00780b */ /* 0x000fe20003f04200 */
[----:B0-----:R-:W-:-:S12]  /*0610*/  DMUL R6, R6, UR4 ;  /* 0x0000000406067c28 */ /* 0x001fd80008000000 */
[----:B------:R-:W-:Y:S05]  /*0620*/  @P0 BRA P1, `(.L_x_98) ;  /* 0x0000000000200947 */ /* 0x000fea0000800000 */
[----:B------:R-:W-:Y:S01]  /*0630*/  IMAD.MOV.U32 R14, RZ, RZ, R4 ;  /* 0x000000ffff0e7224 */ /* 0x000fe200078e0004 */
[----:B------:R-:W-:Y:S01]  /*0640*/  MOV R24, 0x690 ;  /* 0x0000069000187802 */ /* 0x000fe20000000f00 */
[----:B------:R-:W-:Y:S02]  /*0650*/  IMAD.MOV.U32 R15, RZ, RZ, R5 ;  /* 0x000000ffff0f7224 */ /* 0x000fe400078e0005 */
[----:B------:R-:W-:Y:S02]  /*0660*/  IMAD.MOV.U32 R10, RZ, RZ, R8 ;  /* 0x000000ffff0a7224 */ /* 0x000fe400078e0008 */
[----:B------:R-:W-:-:S07]  /*0670*/  IMAD.MOV.U32 R11, RZ, RZ, R9 ;  /* 0x000000ffff0b7224 */ /* 0x000fce00078e0009 */
[----:B------:R-:W-:Y:S05]  /*0680*/  CALL.REL.NOINC `($__internal_6_$__cuda_sm20_div_rn_f64_full) ;  /* 0x0000000000907944 */ /* 0x000fea0003c00000 */
[----:B------:R-:W-:Y:S02]  /*0690*/  IMAD.MOV.U32 R2, RZ, RZ, R4 ;  /* 0x000000ffff027224 */ /* 0x000fe400078e0004 */
[----:B------:R-:W-:-:S07]  /*06a0*/  IMAD.MOV.U32 R3, RZ, RZ, R5 ;  /* 0x000000ffff037224 */ /* 0x000fce00078e0005 */
.L_x_98:
[----:B------:R-:W0:Y:S01]  /*06b0*/  MUFU.RCP64H R5, R9 ;  /* 0x0000000900057308 */ /* 0x000e220000001800 */
[----:B------:R-:W-:Y:S01]  /*06c0*/  IMAD.MOV.U32 R4, RZ, RZ, 0x1 ;  /* 0x00000001ff047424 */ /* 0x000fe200078e00ff */
[----:B------:R-:W-:-:S05]  /*06d0*/  FSETP.GEU.AND P1, PT, |R7|, 6.5827683646048100446e-37, PT ;  /* 0x036000000700780b */ /* 0x000fca0003f2e200 */
        /* <DEDUP_REMOVED lines=16> */
[----:B------:R-:W-:Y:S05]  /*07e0*/  CALL.REL.NOINC `($__internal_6_$__cuda_sm20_div_rn_f64_full) ;  /* 0x0000000000387944 */ /* 0x000fea0003c00000 */
.L_x_99:
[----:B------:R-:W0:Y:S01]  /*07f0*/  LDC.64 R6, c[0x0][0x3a0] ;  /* 0x0000e800ff067b82 */ /* 0x000e220000000a00 */
[----:B------:R-:W-:-:S07]  /*0800*/  DFMA R4, -R2, R2, R4 ;  /* 0x000000020204722b */ /* 0x000fce0000000104 */
[----:B------:R-:W1:Y:S01]  /*0810*/  LDC.64 R10, c[0x0][0x3a8] ;  /* 0x0000ea00ff0a7b82 */ /* 0x000e620000000a00 */
[----:B------:R-:W-:-:S06]  /*0820*/  DSETP.GT.AND P0, PT, R4, RZ, PT ;  /* 0x000000ff0400722a */ /* 0x000fcc0003f04000 */
[----:B------:R-:W-:Y:S01]  /*0830*/  FSEL R12, R4, -124.47528839111328125, P0 ;  /* 0xc2f8f359040c7808 */ /* 0x000fe20000000000 */
[----:B------:R-:W2:Y:S01]  /*0840*/  LDC.64 R14, c[0x0][0x3b0] ;  /* 0x0000ec00ff0e7b82 */ /* 0x000ea20000000a00 */
[----:B------:R-:W-:Y:S01]  /*0850*/  FSEL R13, R5, 6.0769443484305323302e-38, P0 ;  /* 0x01a56e1f050d7808 */ /* 0x000fe20000000000 */
[----:B0-----:R-:W-:-:S05]  /*0860*/  IMAD.WIDE.U32 R6, R0, 0x8, R6 ;  /* 0x0000000800067825 */ /* 0x001fca00078e0006 */
[----:B------:R-:W-:Y:S01]  /*0870*/  STG.E.64 desc[UR6][R6.64], R8 ;  /* 0x0000000806007986 */ /* 0x000fe2000c101b06 */
[----:B-1----:R-:W-:-:S05]  /*0880*/  IMAD.WIDE.U32 R10, R0, 0x8, R10 ;  /* 0x00000008000a7825 */ /* 0x002fca00078e000a */
[----:B------:R-:W-:Y:S01]  /*0890*/  STG.E.64 desc[UR6][R10.64], R2 ;  /* 0x000000020a007986 */ /* 0x000fe2000c101b06 */
[----:B--2---:R-:W-:-:S05]  /*08a0*/  IMAD.WIDE.U32 R4, R0, 0x8, R14 ;  /* 0x0000000800047825 */ /* 0x004fca00078e000e */
[----:B------:R-:W-:Y:S01]  /*08b0*/  STG.E.64 desc[UR6][R4.64], R12 ;  /* 0x0000000c04007986 */ /* 0x000fe2000c101b06 */
[----:B------:R-:W-:Y:S05]  /*08c0*/  EXIT ;  /* 0x000000000000794d */ /* 0x000fea0003800000 */
        .weak           $__internal_6_$__cuda_sm20_div_rn_f64_full
        .type           $__internal_6_$__cuda_sm20_div_rn_f64_full,@function
        .size           $__internal_6_$__cuda_sm20_div_rn_f64_full,(.L_x_112 - $__internal_6_$__cuda_sm20_div_rn_f64_full)
$__internal_6_$__cuda_sm20_div_rn_f64_full:
[C---:B------:R-:W-:Y:S01]  /*08d0*/  FSETP.GEU.AND P0, PT, |R11|.reuse, 1.469367938527859385e-39, PT ;  /* 0x001000000b00780b */ /* 0x040fe20003f0e200 */
[----:B------:R-:W-:Y:S01]  /*08e0*/  IMAD.MOV.U32 R18, RZ, RZ, 0x1 ;  /* 0x00000001ff127424 */ /* 0x000fe200078e00ff */
[C---:B------:R-:W-:Y:S01]  /*08f0*/  LOP3.LUT R4, R11.reuse, 0x800fffff, RZ, 0xc0, !PT ;  /* 0x800fffff0b047812 */ /* 0x040fe200078ec0ff */
[----:B------:R-:W-:Y:S01]  /*0900*/  IMAD.MOV.U32 R26, RZ, RZ, 0x1ca00000 ;  /* 0x1ca00000ff1a7424 */ /* 0x000fe200078e00ff */
[----:B------:R-:W-:Y:S02]  /*0910*/  LOP3.LUT R22, R11, 0x7ff00000, RZ, 0xc0, !PT ;  /* 0x7ff000000b167812 */ /* 0x000fe400078ec0ff */
[----:B------:R-:W-:Y:S01]  /*0920*/  LOP3.LUT R5, R4, 0x3ff00000, RZ, 0xfc, !PT ;  /* 0x3ff0000004057812 */ /* 0x000fe200078efcff */
[----:B------:R-:W-:-:S06]  /*0930*/  IMAD.MOV.U32 R4, RZ, RZ, R10 ;  /* 0x000000ffff047224 */ /* 0x000fcc00078e000a */
[----:B------:R-:W-:-:S06]  /*0940*/  @!P0 DMUL R4, R10, 8.98846567431157953865e+307 ;  /* 0x7fe000000a048828 */ /* 0x000fcc0000000000 */
[----:B------:R-:W0:Y:S02]  /*0950*/  MUFU.RCP64H R19, R5 ;  /* 0x0000000500137308 */ /* 0x000e240000001800 */
[----:B0-----:R-:W-:-:S08]  /*0960*/  DFMA R12, R18, -R4, 1 ;  /* 0x3ff00000120c742b */ /* 0x001fd00000000804 */
[----:B------:R-:W-:-:S08]  /*0970*/  DFMA R12, R12, R12, R12 ;  /* 0x0000000c0c0c722b */ /* 0x000fd0000000000c */
[----:B------:R-:W-:Y:S01]  /*0980*/  DFMA R18, R18, R12, R18 ;  /* 0x0000000c1212722b */ /* 0x000fe20000000012 */
[----:B------:R-:W-:Y:S02]  /*0990*/  IMAD.MOV.U32 R13, RZ, RZ, R15 ;  /* 0x000000ffff0d7224 */ /* 0x000fe400078e000f */
[----:B------:R-:W-:-:S03]  /*09a0*/  IMAD.MOV.U32 R12, RZ, RZ, R14 ;  /* 0x000000ffff0c7224 */ /* 0x000fc600078e000e */
[----:B------:R-:W-:Y:S02]  /*09b0*/  LOP3.LUT R25, R13, 0x7ff00000, RZ, 0xc0, !PT ;  /* 0x7ff000000d197812 */ /* 0x000fe400078ec0ff */
[----:B------:R-:W-:Y:S01]  /*09c0*/  DFMA R16, R18, -R4, 1 ;  /* 0x3ff000001210742b */ /* 0x000fe20000000804 */
[----:B------:R-:W-:Y:S01]  /*09d0*/  IMAD.MOV.U32 R14, RZ, RZ, R12 ;  /* 0x000000ffff0e7224 */ /* 0x000fe200078e000c */
[----:B------:R-:W-:Y:S01]  /*09e0*/  ISETP.GE.U32.AND P1, PT, R25, R22, PT ;  /* 0x000000161900720c */ /* 0x000fe20003f26070 */
[----:B------:R-:W-:-:S03]  /*09f0*/  IMAD.MOV.U32 R23, RZ, RZ, R25 ;  /* 0x000000ffff177224 */ /* 0x000fc600078e0019 */
[----:B------:R-:W-:Y:S02]  /*0a00*/  SEL R15, R26, 0x63400000, !P1 ;  /* 0x634000001a0f7807 */ /* 0x000fe40004800000 */
[----:B------:R-:W-:Y:S01]  /*0a10*/  DFMA R16, R18, R16, R18 ;  /* 0x000000101210722b */ /* 0x000fe20000000012 */
[----:B------:R-:W-:Y:S02]  /*0a20*/  FSETP.GEU.AND P1, PT, |R13|, 1.469367938527859385e-39, PT ;  /* 0x001000000d00780b */ /* 0x000fe40003f2e200 */
[----:B------:R-:W-:-:S11]  /*0a30*/  LOP3.LUT R15, R15, 0x800fffff, R13, 0xf8, !PT ;  /* 0x800fffff0f0f7812 */ /* 0x000fd600078ef80d */
[----:B------:R-:W-:Y:S05]  /*0a40*/  @P1 BRA `(.L_x_100) ;  /* 0x0000000000201947 */ /* 0x000fea0003800000 */
[----:B------:R-:W-:-:S04]  /*0a50*/  LOP3.LUT R18, R11, 0x7ff00000, RZ, 0xc0, !PT ;  /* 0x7ff000000b127812 */ /* 0x000fc800078ec0ff */
[----:B------:R-:W-:Y:S01]  /*0a60*/  ISETP.GE.U32.AND P1, PT, R25, R18, PT ;  /* 0x000000121900720c */ /* 0x000fe20003f26070 */
[----:B------:R-:W-:-:S03]  /*0a70*/  IMAD.MOV.U32 R18, RZ, RZ, RZ ;  /* 0x000000ffff127224 */ /* 0x000fc600078e00ff */
[----:B------:R-:W-:-:S04]  /*0a80*/  SEL R19, R26, 0x63400000, !P1 ;  /* 0x634000001a137807 */ /* 0x000fc80004800000 */
[----:B------:R-:W-:-:S04]  /*0a90*/  LOP3.LUT R19, R19, 0x80000000, R13, 0xf8, !PT ;  /* 0x8000000013137812 */ /* 0x000fc800078ef80d */
[----:B------:R-:W-:-:S06]  /*0aa0*/  LOP3.LUT R19, R19, 0x100000, RZ, 0xfc, !PT ;  /* 0x0010000013137812 */ /* 0x000fcc00078efcff */
[----:B------:R-:W-:-:S10]  /*0ab0*/  DFMA R14, R14, 2, -R18 ;  /* 0x400000000e0e782b */ /* 0x000fd40000000812 */
[----:B------:R-:W-:-:S07]  /*0ac0*/  LOP3.LUT R23, R15, 0x7ff00000, RZ, 0xc0, !PT ;  /* 0x7ff000000f177812 */ /* 0x000fce00078ec0ff */
.L_x_100:
[----:B------:R-:W-:Y:S01]  /*0ad0*/  VIADD R27, R23, 0xffffffff ;  /* 0xffffffff171b7836 */ /* 0x000fe20000000000 */
[----:B------:R-:W-:Y:S01]  /*0ae0*/  @!P0 LOP3.LUT R22, R5, 0x7ff00000, RZ, 0xc0, !PT ;  /* 0x7ff0000005168812 */ /* 0x000fe200078ec0ff */
[----:B------:R-:W-:-:S03]  /*0af0*/  DMUL R18, R16, R14 ;  /* 0x0000000e10127228 */ /* 0x000fc60000000000 */
[----:B------:R-:W-:Y:S01]  /*0b00*/  ISETP.GT.U32.AND P0, PT, R27, 0x7feffffe, PT ;  /* 0x7feffffe1b00780c */ /* 0x000fe20003f04070 */
[----:B------:R-:W-:-:S04]  /*0b10*/  VIADD R27, R22, 0xffffffff ;  /* 0xffffffff161b7836 */ /* 0x000fc80000000000 */
[----:B------:R-:W-:Y:S01]  /*0b20*/  DFMA R20, R18, -R4, R14 ;  /* 0x800000041214722b */ /* 0x000fe2000000000e */
[----:B------:R-:W-:-:S07]  /*0b30*/  ISETP.GT.U32.OR P0, PT, R27, 0x7feffffe, P0 ;  /* 0x7feffffe1b00780c */ /* 0x000fce0000704470 */
[----:B------:R-:W-:-:S06]  /*0b40*/  DFMA R20, R16, R20, R18 ;  /* 0x000000141014722b */ /* 0x000fcc0000000012 */
[----:B------:R-:W-:Y:S05]  /*0b50*/  @P0 BRA `(.L_x_101) ;  /* 0x00000000006c0947 */ /* 0x000fea0003800000 */
[----:B------:R-:W-:Y:S01]  /*0b60*/  LOP3.LUT R16, R11, 0x7ff00000, RZ, 0xc0, !PT ;  /* 0x7ff000000b107812 */ /* 0x000fe200078ec0ff */
[----:B------:R-:W-:-:S03]  /*0b70*/  IMAD.MOV.U32 R18, RZ, RZ, RZ ;  /* 0x000000ffff127224 */ /* 0x000fc600078e00ff */
[CC--:B------:R-:W-:Y:S02]  /*0b80*/  VIADDMNMX R12, R25.reuse, -R16.reuse, 0xb9600000, !PT ;  /* 0xb9600000190c7446 */ /* 0x0c0fe40007800910 */
[----:B------:R-:W-:Y:S02]  /*0b90*/  ISETP.GE.U32.AND P0, PT, R25, R16, PT ;  /* 0x000000101900720c */ /* 0x000fe40003f06070 */
[----:B------:R-:W-:Y:S02]  /*0ba0*/  VIMNMX R12, PT, PT, R12, 0x46a00000, PT ;  /* 0x46a000000c0c7848 */ /* 0x000fe40003fe0100 */
[----:B------:R-:W-:-:S05]  /*0bb0*/  SEL R13, R26, 0x63400000, !P0 ;  /* 0x634000001a0d7807 */ /* 0x000fca0004000000 */
[----:B------:R-:W-:-:S04]  /*0bc0*/  IMAD.IADD R12, R12, 0x1, -R13 ;  /* 0x000000010c0c7824 */ /* 0x000fc800078e0a0d */
[----:B------:R-:W-:-:S06]  /*0bd0*/  VIADD R19, R12, 0x7fe00000 ;  /* 0x7fe000000c137836 */ /* 0x000fcc0000000000 */
[----:B------:R-:W-:-:S10]  /*0be0*/  DMUL R16, R20, R18 ;  /* 0x0000001214107228 */ /* 0x000fd40000000000 */
[----:B------:R-:W-:-:S13]  /*0bf0*/  FSETP.GTU.AND P0, PT, |R17|, 1.469367938527859385e-39, PT ;  /* 0x001000001100780b */ /* 0x000fda0003f0c200 */
[----:B------:R-:W-:Y:S05]  /*0c00*/  @P0 BRA `(.L_x_102) ;  /* 0x0000000000940947 */ /* 0x000fea0003800000 */
[----:B------:R-:W-:Y:S01]  /*0c10*/  DFMA R4, R20, -R4, R14 ;  /* 0x800000041404722b */ /* 0x000fe2000000000e */
[----:B------:R-:W-:-:S09]  /*0c20*/  IMAD.MOV.U32 R18, RZ, RZ, RZ ;  /* 0x000000ffff127224 */ /* 0x000fd200078e00ff */
        /* <DEDUP_REMOVED lines=14> */
.L_x_101:
        /* <DEDUP_REMOVED lines=16> */
.L_x_104:
[----:B------:R-:W-:Y:S01]  /*0e10*/  LOP3.LUT R17, R11, 0x80000, RZ, 0xfc, !PT ;  /* 0x000800000b117812 */ /* 0x000fe200078efcff */
[----:B------:R-:W-:Y:S01]  /*0e20*/  IMAD.MOV.U32 R16, RZ, RZ, R10 ;  /* 0x000000ffff107224 */ /* 0x000fe200078e000a */
[----:B------:R-:W-:Y:S06]  /*0e30*/  BRA `(.L_x_102) ;  /* 0x0000000000087947 */ /* 0x000fec0003800000 */
.L_x_103:
[----:B------:R-:W-:Y:S01]  /*0e40*/  LOP3.LUT R17, R13, 0x80000, RZ, 0xfc, !PT ;  /* 0x000800000d117812 */ /* 0x000fe200078efcff */
[----:B------:R-:W-:-:S07]  /*0e50*/  IMAD.MOV.U32 R16, RZ, RZ, R12 ;  /* 0x000000ffff107224 */ /* 0x000fce00078e000c */
.L_x_102:
[----:B------:R-:W-:Y:S02]  /*0e60*/  IMAD.MOV.U32 R25, RZ, RZ, 0x0 ;  /* 0x00000000ff197424 */ /* 0x000fe400078e00ff */
[----:B------:R-:W-:Y:S02]  /*0e70*/  IMAD.MOV.U32 R4, RZ, RZ, R16 ;  /* 0x000000ffff047224 */ /* 0x000fe400078e0010 */
[----:B------:R-:W-:Y:S01]  /*0e80*/  IMAD.MOV.U32 R5, RZ, RZ, R17 ;  /* 0x000000ffff057224 */ /* 0x000fe200078e0011 */
[----:B------:R-:W-:Y:S06]  /*0e90*/  RET.REL.NODEC R24 `(_ZN14implicit_fused14moments_kernelIdEEvPKT_S3_iiS1_PS1_S4_S4_) ;  /* 0xfffffff018587950 */ /* 0x000fec0003c3ffff */
.L_x_105:
        /* <DEDUP_REMOVED lines=14> */
.L_x_112:


//--------------------- .nv.shared._ZN14implicit_fused23boundary_maxwell_kernelIdEEvPKT_iS1_S1_S1_S1_S1_S1_S1_PS1_S4_ --------------------------
	.section	.nv.shared._ZN14implicit_fused23boundary_maxwell_kernelIdEEvPKT_iS1_S1_S1_S1_S1_S1_S1_PS1_S4_,"aw",@nobits
	.sectionflags	@""
	.align	16
	.zero		1024


//--------------------- .nv.shared.reserved.0     --------------------------
	.section	.nv.shared.reserved.0,"aw",@nobits
	.weak		__nv_reservedSMEM_offset_0_alias
	.size		__nv_reservedSMEM_offset_0_alias, 0, 64
	.other		__nv_reservedSMEM_offset_0_alias,@"STO_CUDA_RESERVED_SHARED STV_DEFAULT"
__nv_reservedSMEM_offset_0_alias:
	.zero		0
	.zero		64


//--------------------- .nv.shared._ZN14implicit_fused31tdma_solve_and_writeback_kernelIdEEvPKT_PS1_S3_S3_S4_S4_S4_S4_iiS4_ --------------------------
	.section	.nv.shared._ZN14implicit_fused31tdma_solve_and_writeback_kernelIdEEvPKT_PS1_S3_S3_S4_S4_S4_S4_iiS4_,"aw",@nobits
	.sectionflags	@""
	.align	16
	.zero		1024


//--------------------- .nv.shared._ZN14implicit_fused24build_tridiag_rhs_kernelIdEEvPKT_S3_S3_S3_S3_S3_S3_iiS1_S1_S1_S1_PS1_S4_S4_S4_ --------------------------
	.section	.nv.shared._ZN14implicit_fused24build_tridiag_rhs_kernelIdEEvPKT_S3_S3_S3_S3_S3_S3_iiS1_S1_S1_S1_PS1_S4_S4_S4_,"aw",@nobits
	.sectionflags	@""
	.align	16
	.zero		1024


//--------------------- .nv.shared._ZN14implicit_fused14moments_kernelIdEEvPKT_S3_iiS1_PS1_S4_S4_ --------------------------
	.section	.nv.shared._ZN14implicit_fused14moments_kernelIdEEvPKT_S3_iiS1_PS1_S4_S4_,"aw",@nobits
	.sectionflags	@""
	.align	16
	.zero		1024


//--------------------- .nv.constant0._ZN14implicit_fused23boundary_maxwell_kernelIdEEvPKT_iS1_S1_S1_S1_S1_S1_S1_PS1_S4_ --------------------------
	.section	.nv.constant0._ZN14implicit_fused23boundary_maxwell_kernelIdEEvPKT_iS1_S1_S1_S1_S1_S1_S1_PS1_S4_,"a",@progbits
	.sectionflags	@""
	.align	4
.nv.constant0._ZN14implicit_fused23boundary_maxwell_kernelIdEEvPKT_iS1_S1_S1_S1_S1_S1_S1_PS1_S4_:
	.zero		984


//--------------------- .nv.constant0._ZN14implicit_fused31tdma_solve_and_writeback_kernelIdEEvPKT_PS1_S3_S3_S4_S4_S4_S4_iiS4_ --------------------------
	.section	.nv.constant0._ZN14implicit_fused31tdma_solve_and_writeback_kernelIdEEvPKT_PS1_S3_S3_S4_S4_S4_S4_iiS4_,"a",@progbits
	.sectionflags	@""
	.align	4
.nv.constant0._ZN14implicit_fused31tdma_solve_and_writeback_kernelIdEEvPKT_PS1_S3_S3_S4_S4_S4_S4_iiS4_:
	.zero		976


//--------------------- .nv.constant0._ZN14implicit_fused24build_tridiag_rhs_kernelIdEEvPKT_S3_S3_S3_S3_S3_S3_iiS1_S1_S1_S1_PS1_S4_S4_S4_ --------------------------
	.section	.nv.constant0._ZN14implicit_fused24build_tridiag_rhs_kernelIdEEvPKT_S3_S3_S3_S3_S3_S3_iiS1_S1_S1_S1_PS1_S4_S4_S4_,"a",@progbits
	.sectionflags	@""
	.align	4
.nv.constant0._ZN14implicit_fused24build_tridiag_rhs_kernelIdEEvPKT_S3_S3_S3_S3_S3_S3_iiS1_S1_S1_S1_PS1_S4_S4_S4_:
	.zero		1024


//--------------------- .nv.constant0._ZN14implicit_fused14moments_kernelIdEEvPKT_S3_iiS1_PS1_S4_S4_ --------------------------
	.section	.nv.constant0._ZN14implicit_fused14moments_kernelIdEEvPKT_S3_iiS1_PS1_S4_S4_,"a",@progbits
	.sectionflags	@""
	.align	4
.nv.constant0._ZN14implicit_fused14moments_kernelIdEEvPKT_S3_iiS1_PS1_S4_S4_:
	.zero		952


//--------------------- SYMBOLS --------------------------

	.type		.nv.reservedSmem.offset0,@object
	.size		.nv.reservedSmem.offset0,0x4
	.type		.nv.reservedSmem.cap,@object
	.size		.nv.reservedSmem.cap,0x4
